//
// Generated by NVIDIA NVVM Compiler
//
// Compiler Build ID: CL-36424714
// Cuda compilation tools, release 13.0, V13.0.88
// Based on NVVM 20.0.0
//

.version 9.0
.target sm_100
.address_size 64

	// .globl	_Z16calculateAccountPiS_S_ii
// _ZZ16calculateAccountPiS_S_iiE13prevBlockData has been demoted
// _ZZ16calculateAccountPiS_S_iiE9blockData has been demoted
// _ZZ16calculateAccountPiS_S_iiE13nextBlockData has been demoted

.visible .entry _Z16calculateAccountPiS_S_ii(
	.param .u64 .ptr .align 1 _Z16calculateAccountPiS_S_ii_param_0,
	.param .u64 .ptr .align 1 _Z16calculateAccountPiS_S_ii_param_1,
	.param .u64 .ptr .align 1 _Z16calculateAccountPiS_S_ii_param_2,
	.param .u32 _Z16calculateAccountPiS_S_ii_param_3,
	.param .u32 _Z16calculateAccountPiS_S_ii_param_4
)
{
	.reg .pred 	%p<31>;
	.reg .b32 	%r<333>;
	.reg .b64 	%rd<29>;
	// demoted variable
	.shared .align 4 .b8 _ZZ16calculateAccountPiS_S_iiE13prevBlockData[4224];
	// demoted variable
	.shared .align 4 .b8 _ZZ16calculateAccountPiS_S_iiE9blockData[4224];
	// demoted variable
	.shared .align 4 .b8 _ZZ16calculateAccountPiS_S_iiE13nextBlockData[4224];
	ld.param.u64 	%rd7, [_Z16calculateAccountPiS_S_ii_param_0];
	ld.param.u64 	%rd8, [_Z16calculateAccountPiS_S_ii_param_1];
	ld.param.u64 	%rd9, [_Z16calculateAccountPiS_S_ii_param_2];
	ld.param.u32 	%r40, [_Z16calculateAccountPiS_S_ii_param_3];
	ld.param.u32 	%r41, [_Z16calculateAccountPiS_S_ii_param_4];
	cvta.to.global.u64 	%rd1, %rd9;
	cvta.to.global.u64 	%rd2, %rd8;
	cvta.to.global.u64 	%rd3, %rd7;
	mov.u32 	%r43, %ctaid.x;
	shl.b32 	%r44, %r43, 5;
	mov.u32 	%r1, %tid.x;
	add.s32 	%r2, %r44, %r1;
	mov.u32 	%r3, %tid.y;
	and.b32  	%r45, %r3, 15;
	mad.lo.s32 	%r4, %r45, 33, %r1;
	mad.lo.s32 	%r5, %r40, %r3, %r2;
	mul.lo.s32 	%r6, %r40, %r45;
	mul.wide.s32 	%rd10, %r5, 4;
	add.s64 	%rd4, %rd3, %rd10;
	ld.global.u32 	%r46, [%rd4];
	mov.u32 	%r332, _ZZ16calculateAccountPiS_S_iiE13prevBlockData;
	mad.lo.s32 	%r48, %r3, 132, %r332;
	shl.b32 	%r49, %r1, 2;
	add.s32 	%r50, %r48, %r49;
	st.shared.u32 	[%r50], %r46;
	shl.b32 	%r7, %r40, 5;
	bar.sync 	0;
	setp.ne.s32 	%p1, %r3, 16;
	mov.b32 	%r320, 0;
	@%p1 bra 	$L__BB0_2;
	mov.u32 	%r52, _ZZ16calculateAccountPiS_S_iiE13prevBlockData;
	add.s32 	%r53, %r52, %r49;
	ld.shared.u32 	%r54, [%r53];
	ld.shared.u32 	%r55, [%r53+132];
	add.s32 	%r56, %r55, %r54;
	st.shared.u32 	[%r53+132], %r56;
	ld.shared.u32 	%r57, [%r53+264];
	add.s32 	%r58, %r57, %r56;
	st.shared.u32 	[%r53+264], %r58;
	ld.shared.u32 	%r59, [%r53+396];
	add.s32 	%r60, %r59, %r58;
	st.shared.u32 	[%r53+396], %r60;
	ld.shared.u32 	%r61, [%r53+528];
	add.s32 	%r62, %r61, %r60;
	st.shared.u32 	[%r53+528], %r62;
	ld.shared.u32 	%r63, [%r53+660];
	add.s32 	%r64, %r63, %r62;
	st.shared.u32 	[%r53+660], %r64;
	ld.shared.u32 	%r65, [%r53+792];
	add.s32 	%r66, %r65, %r64;
	st.shared.u32 	[%r53+792], %r66;
	ld.shared.u32 	%r67, [%r53+924];
	add.s32 	%r68, %r67, %r66;
	st.shared.u32 	[%r53+924], %r68;
	ld.shared.u32 	%r69, [%r53+1056];
	add.s32 	%r70, %r69, %r68;
	st.shared.u32 	[%r53+1056], %r70;
	ld.shared.u32 	%r71, [%r53+1188];
	add.s32 	%r72, %r71, %r70;
	st.shared.u32 	[%r53+1188], %r72;
	ld.shared.u32 	%r73, [%r53+1320];
	add.s32 	%r74, %r73, %r72;
	st.shared.u32 	[%r53+1320], %r74;
	ld.shared.u32 	%r75, [%r53+1452];
	add.s32 	%r76, %r75, %r74;
	st.shared.u32 	[%r53+1452], %r76;
	ld.shared.u32 	%r77, [%r53+1584];
	add.s32 	%r78, %r77, %r76;
	st.shared.u32 	[%r53+1584], %r78;
	ld.shared.u32 	%r79, [%r53+1716];
	add.s32 	%r80, %r79, %r78;
	st.shared.u32 	[%r53+1716], %r80;
	ld.shared.u32 	%r81, [%r53+1848];
	add.s32 	%r82, %r81, %r80;
	st.shared.u32 	[%r53+1848], %r82;
	ld.shared.u32 	%r83, [%r53+1980];
	add.s32 	%r84, %r83, %r82;
	st.shared.u32 	[%r53+1980], %r84;
	ld.shared.u32 	%r85, [%r53+2112];
	add.s32 	%r86, %r85, %r84;
	st.shared.u32 	[%r53+2112], %r86;
	ld.shared.u32 	%r87, [%r53+2244];
	add.s32 	%r88, %r87, %r86;
	st.shared.u32 	[%r53+2244], %r88;
	ld.shared.u32 	%r89, [%r53+2376];
	add.s32 	%r90, %r89, %r88;
	st.shared.u32 	[%r53+2376], %r90;
	ld.shared.u32 	%r91, [%r53+2508];
	add.s32 	%r92, %r91, %r90;
	st.shared.u32 	[%r53+2508], %r92;
	ld.shared.u32 	%r93, [%r53+2640];
	add.s32 	%r94, %r93, %r92;
	st.shared.u32 	[%r53+2640], %r94;
	ld.shared.u32 	%r95, [%r53+2772];
	add.s32 	%r96, %r95, %r94;
	st.shared.u32 	[%r53+2772], %r96;
	ld.shared.u32 	%r97, [%r53+2904];
	add.s32 	%r98, %r97, %r96;
	st.shared.u32 	[%r53+2904], %r98;
	ld.shared.u32 	%r99, [%r53+3036];
	add.s32 	%r100, %r99, %r98;
	st.shared.u32 	[%r53+3036], %r100;
	ld.shared.u32 	%r101, [%r53+3168];
	add.s32 	%r102, %r101, %r100;
	st.shared.u32 	[%r53+3168], %r102;
	ld.shared.u32 	%r103, [%r53+3300];
	add.s32 	%r104, %r103, %r102;
	st.shared.u32 	[%r53+3300], %r104;
	ld.shared.u32 	%r105, [%r53+3432];
	add.s32 	%r106, %r105, %r104;
	st.shared.u32 	[%r53+3432], %r106;
	ld.shared.u32 	%r107, [%r53+3564];
	add.s32 	%r108, %r107, %r106;
	st.shared.u32 	[%r53+3564], %r108;
	ld.shared.u32 	%r109, [%r53+3696];
	add.s32 	%r110, %r109, %r108;
	st.shared.u32 	[%r53+3696], %r110;
	ld.shared.u32 	%r111, [%r53+3828];
	add.s32 	%r112, %r111, %r110;
	st.shared.u32 	[%r53+3828], %r112;
	ld.shared.u32 	%r113, [%r53+3960];
	add.s32 	%r114, %r113, %r112;
	st.shared.u32 	[%r53+3960], %r114;
	ld.shared.u32 	%r115, [%r53+4092];
	add.s32 	%r320, %r115, %r114;
	st.shared.u32 	[%r53+4092], %r320;
$L__BB0_2:
	mul.wide.s32 	%rd11, %r7, 4;
	add.s64 	%rd12, %rd4, %rd11;
	ld.global.u32 	%r118, [%rd12];
	mov.u32 	%r331, _ZZ16calculateAccountPiS_S_iiE9blockData;
	mad.lo.s32 	%r119, %r3, 132, %r331;
	add.s32 	%r121, %r119, %r49;
	st.shared.u32 	[%r121], %r118;
	bar.sync 	0;
	setp.lt.s32 	%p2, %r41, 65;
	@%p2 bra 	$L__BB0_14;
	shl.b32 	%r10, %r40, 4;
	add.s32 	%r321, %r6, %r2;
	shl.b32 	%r126, %r40, 6;
	add.s32 	%r322, %r126, %r5;
	mov.u32 	%r325, _ZZ16calculateAccountPiS_S_iiE13nextBlockData;
	mov.u32 	%r324, _ZZ16calculateAccountPiS_S_iiE9blockData;
	mov.u32 	%r323, _ZZ16calculateAccountPiS_S_iiE13prevBlockData;
	mov.b32 	%r319, 0;
	mul.wide.s32 	%rd19, %r10, 4;
$L__BB0_4:
	mov.u32 	%r331, %r325;
	mov.u32 	%r332, %r324;
	mov.u32 	%r325, %r323;
	setp.gt.u32 	%p3, %r3, 15;
	@%p3 bra 	$L__BB0_6;
	mul.wide.s32 	%rd17, %r322, 4;
	add.s64 	%rd18, %rd3, %rd17;
	ld.global.u32 	%r218, [%rd18];
	shl.b32 	%r219, %r4, 2;
	add.s32 	%r220, %r331, %r219;
	st.shared.u32 	[%r220], %r218;
	add.s32 	%r221, %r322, %r10;
	add.s64 	%rd20, %rd18, %rd19;
	ld.global.u32 	%r222, [%rd20];
	st.shared.u32 	[%r220+2112], %r222;
	add.s32 	%r322, %r221, %r10;
	bra.uni 	$L__BB0_13;
$L__BB0_6:
	setp.ne.s32 	%p4, %r3, 16;
	@%p4 bra 	$L__BB0_8;
	add.s32 	%r128, %r332, %r49;
	ld.shared.u32 	%r129, [%r128];
	add.s32 	%r130, %r129, %r320;
	st.shared.u32 	[%r128], %r130;
	ld.shared.u32 	%r131, [%r128+132];
	add.s32 	%r132, %r131, %r130;
	st.shared.u32 	[%r128+132], %r132;
	ld.shared.u32 	%r133, [%r128+264];
	add.s32 	%r134, %r133, %r132;
	st.shared.u32 	[%r128+264], %r134;
	ld.shared.u32 	%r135, [%r128+396];
	add.s32 	%r136, %r135, %r134;
	st.shared.u32 	[%r128+396], %r136;
	ld.shared.u32 	%r137, [%r128+528];
	add.s32 	%r138, %r137, %r136;
	st.shared.u32 	[%r128+528], %r138;
	ld.shared.u32 	%r139, [%r128+660];
	add.s32 	%r140, %r139, %r138;
	st.shared.u32 	[%r128+660], %r140;
	ld.shared.u32 	%r141, [%r128+792];
	add.s32 	%r142, %r141, %r140;
	st.shared.u32 	[%r128+792], %r142;
	ld.shared.u32 	%r143, [%r128+924];
	add.s32 	%r144, %r143, %r142;
	st.shared.u32 	[%r128+924], %r144;
	ld.shared.u32 	%r145, [%r128+1056];
	add.s32 	%r146, %r145, %r144;
	st.shared.u32 	[%r128+1056], %r146;
	ld.shared.u32 	%r147, [%r128+1188];
	add.s32 	%r148, %r147, %r146;
	st.shared.u32 	[%r128+1188], %r148;
	ld.shared.u32 	%r149, [%r128+1320];
	add.s32 	%r150, %r149, %r148;
	st.shared.u32 	[%r128+1320], %r150;
	ld.shared.u32 	%r151, [%r128+1452];
	add.s32 	%r152, %r151, %r150;
	st.shared.u32 	[%r128+1452], %r152;
	ld.shared.u32 	%r153, [%r128+1584];
	add.s32 	%r154, %r153, %r152;
	st.shared.u32 	[%r128+1584], %r154;
	ld.shared.u32 	%r155, [%r128+1716];
	add.s32 	%r156, %r155, %r154;
	st.shared.u32 	[%r128+1716], %r156;
	ld.shared.u32 	%r157, [%r128+1848];
	add.s32 	%r158, %r157, %r156;
	st.shared.u32 	[%r128+1848], %r158;
	ld.shared.u32 	%r159, [%r128+1980];
	add.s32 	%r160, %r159, %r158;
	st.shared.u32 	[%r128+1980], %r160;
	ld.shared.u32 	%r161, [%r128+2112];
	add.s32 	%r162, %r161, %r160;
	st.shared.u32 	[%r128+2112], %r162;
	ld.shared.u32 	%r163, [%r128+2244];
	add.s32 	%r164, %r163, %r162;
	st.shared.u32 	[%r128+2244], %r164;
	ld.shared.u32 	%r165, [%r128+2376];
	add.s32 	%r166, %r165, %r164;
	st.shared.u32 	[%r128+2376], %r166;
	ld.shared.u32 	%r167, [%r128+2508];
	add.s32 	%r168, %r167, %r166;
	st.shared.u32 	[%r128+2508], %r168;
	ld.shared.u32 	%r169, [%r128+2640];
	add.s32 	%r170, %r169, %r168;
	st.shared.u32 	[%r128+2640], %r170;
	ld.shared.u32 	%r171, [%r128+2772];
	add.s32 	%r172, %r171, %r170;
	st.shared.u32 	[%r128+2772], %r172;
	ld.shared.u32 	%r173, [%r128+2904];
	add.s32 	%r174, %r173, %r172;
	st.shared.u32 	[%r128+2904], %r174;
	ld.shared.u32 	%r175, [%r128+3036];
	add.s32 	%r176, %r175, %r174;
	st.shared.u32 	[%r128+3036], %r176;
	ld.shared.u32 	%r177, [%r128+3168];
	add.s32 	%r178, %r177, %r176;
	st.shared.u32 	[%r128+3168], %r178;
	ld.shared.u32 	%r179, [%r128+3300];
	add.s32 	%r180, %r179, %r178;
	st.shared.u32 	[%r128+3300], %r180;
	ld.shared.u32 	%r181, [%r128+3432];
	add.s32 	%r182, %r181, %r180;
	st.shared.u32 	[%r128+3432], %r182;
	ld.shared.u32 	%r183, [%r128+3564];
	add.s32 	%r184, %r183, %r182;
	st.shared.u32 	[%r128+3564], %r184;
	ld.shared.u32 	%r185, [%r128+3696];
	add.s32 	%r186, %r185, %r184;
	st.shared.u32 	[%r128+3696], %r186;
	ld.shared.u32 	%r187, [%r128+3828];
	add.s32 	%r188, %r187, %r186;
	st.shared.u32 	[%r128+3828], %r188;
	ld.shared.u32 	%r189, [%r128+3960];
	add.s32 	%r190, %r189, %r188;
	st.shared.u32 	[%r128+3960], %r190;
	ld.shared.u32 	%r191, [%r128+4092];
	add.s32 	%r320, %r191, %r190;
	st.shared.u32 	[%r128+4092], %r320;
$L__BB0_8:
	setp.ne.s32 	%p5, %r1, 0;
	shl.b32 	%r192, %r4, 2;
	add.s32 	%r23, %r325, %r192;
	ld.shared.u32 	%r193, [%r23];
	sub.s32 	%r194, %r321, %r2;
	div.s32 	%r195, %r194, %r40;
	mul.wide.s32 	%rd13, %r321, 4;
	add.s64 	%rd5, %rd2, %rd13;
	st.global.u32 	[%rd5], %r193;
	shfl.sync.down.b32	%r196|%p6, %r193, 16, 31, -1;
	add.s32 	%r197, %r196, %r193;
	shfl.sync.down.b32	%r198|%p7, %r197, 8, 31, -1;
	add.s32 	%r199, %r198, %r197;
	shfl.sync.down.b32	%r200|%p8, %r199, 4, 31, -1;
	add.s32 	%r201, %r200, %r199;
	shfl.sync.down.b32	%r202|%p9, %r201, 2, 31, -1;
	add.s32 	%r203, %r202, %r201;
	shfl.sync.down.b32	%r204|%p10, %r203, 1, 31, -1;
	add.s32 	%r24, %r204, %r203;
	mul.wide.s32 	%rd14, %r195, 4;
	add.s64 	%rd6, %rd1, %rd14;
	@%p5 bra 	$L__BB0_10;
	atom.global.add.u32 	%r205, [%rd6], %r24;
$L__BB0_10:
	ld.shared.u32 	%r206, [%r23+2112];
	add.s64 	%rd16, %rd5, %rd19;
	st.global.u32 	[%rd16], %r206;
	shfl.sync.down.b32	%r207|%p12, %r206, 16, 31, -1;
	add.s32 	%r208, %r207, %r206;
	shfl.sync.down.b32	%r209|%p13, %r208, 8, 31, -1;
	add.s32 	%r210, %r209, %r208;
	shfl.sync.down.b32	%r211|%p14, %r210, 4, 31, -1;
	add.s32 	%r212, %r211, %r210;
	shfl.sync.down.b32	%r213|%p15, %r212, 2, 31, -1;
	add.s32 	%r214, %r213, %r212;
	shfl.sync.down.b32	%r215|%p16, %r214, 1, 31, -1;
	add.s32 	%r25, %r215, %r214;
	@%p5 bra 	$L__BB0_12;
	atom.global.add.u32 	%r216, [%rd6+64], %r25;
$L__BB0_12:
	add.s32 	%r217, %r321, %r10;
	add.s32 	%r321, %r217, %r10;
$L__BB0_13:
	bar.sync 	0;
	add.s32 	%r30, %r319, 32;
	add.s32 	%r223, %r319, 96;
	setp.lt.s32 	%p17, %r223, %r41;
	mov.u32 	%r319, %r30;
	mov.u32 	%r323, %r332;
	mov.u32 	%r324, %r331;
	@%p17 bra 	$L__BB0_4;
$L__BB0_14:
	setp.ne.s32 	%p18, %r3, 16;
	@%p18 bra 	$L__BB0_16;
	add.s32 	%r225, %r331, %r49;
	ld.shared.u32 	%r226, [%r225];
	add.s32 	%r227, %r226, %r320;
	st.shared.u32 	[%r225], %r227;
	ld.shared.u32 	%r228, [%r225+132];
	add.s32 	%r229, %r228, %r227;
	st.shared.u32 	[%r225+132], %r229;
	ld.shared.u32 	%r230, [%r225+264];
	add.s32 	%r231, %r230, %r229;
	st.shared.u32 	[%r225+264], %r231;
	ld.shared.u32 	%r232, [%r225+396];
	add.s32 	%r233, %r232, %r231;
	st.shared.u32 	[%r225+396], %r233;
	ld.shared.u32 	%r234, [%r225+528];
	add.s32 	%r235, %r234, %r233;
	st.shared.u32 	[%r225+528], %r235;
	ld.shared.u32 	%r236, [%r225+660];
	add.s32 	%r237, %r236, %r235;
	st.shared.u32 	[%r225+660], %r237;
	ld.shared.u32 	%r238, [%r225+792];
	add.s32 	%r239, %r238, %r237;
	st.shared.u32 	[%r225+792], %r239;
	ld.shared.u32 	%r240, [%r225+924];
	add.s32 	%r241, %r240, %r239;
	st.shared.u32 	[%r225+924], %r241;
	ld.shared.u32 	%r242, [%r225+1056];
	add.s32 	%r243, %r242, %r241;
	st.shared.u32 	[%r225+1056], %r243;
	ld.shared.u32 	%r244, [%r225+1188];
	add.s32 	%r245, %r244, %r243;
	st.shared.u32 	[%r225+1188], %r245;
	ld.shared.u32 	%r246, [%r225+1320];
	add.s32 	%r247, %r246, %r245;
	st.shared.u32 	[%r225+1320], %r247;
	ld.shared.u32 	%r248, [%r225+1452];
	add.s32 	%r249, %r248, %r247;
	st.shared.u32 	[%r225+1452], %r249;
	ld.shared.u32 	%r250, [%r225+1584];
	add.s32 	%r251, %r250, %r249;
	st.shared.u32 	[%r225+1584], %r251;
	ld.shared.u32 	%r252, [%r225+1716];
	add.s32 	%r253, %r252, %r251;
	st.shared.u32 	[%r225+1716], %r253;
	ld.shared.u32 	%r254, [%r225+1848];
	add.s32 	%r255, %r254, %r253;
	st.shared.u32 	[%r225+1848], %r255;
	ld.shared.u32 	%r256, [%r225+1980];
	add.s32 	%r257, %r256, %r255;
	st.shared.u32 	[%r225+1980], %r257;
	ld.shared.u32 	%r258, [%r225+2112];
	add.s32 	%r259, %r258, %r257;
	st.shared.u32 	[%r225+2112], %r259;
	ld.shared.u32 	%r260, [%r225+2244];
	add.s32 	%r261, %r260, %r259;
	st.shared.u32 	[%r225+2244], %r261;
	ld.shared.u32 	%r262, [%r225+2376];
	add.s32 	%r263, %r262, %r261;
	st.shared.u32 	[%r225+2376], %r263;
	ld.shared.u32 	%r264, [%r225+2508];
	add.s32 	%r265, %r264, %r263;
	st.shared.u32 	[%r225+2508], %r265;
	ld.shared.u32 	%r266, [%r225+2640];
	add.s32 	%r267, %r266, %r265;
	st.shared.u32 	[%r225+2640], %r267;
	ld.shared.u32 	%r268, [%r225+2772];
	add.s32 	%r269, %r268, %r267;
	st.shared.u32 	[%r225+2772], %r269;
	ld.shared.u32 	%r270, [%r225+2904];
	add.s32 	%r271, %r270, %r269;
	st.shared.u32 	[%r225+2904], %r271;
	ld.shared.u32 	%r272, [%r225+3036];
	add.s32 	%r273, %r272, %r271;
	st.shared.u32 	[%r225+3036], %r273;
	ld.shared.u32 	%r274, [%r225+3168];
	add.s32 	%r275, %r274, %r273;
	st.shared.u32 	[%r225+3168], %r275;
	ld.shared.u32 	%r276, [%r225+3300];
	add.s32 	%r277, %r276, %r275;
	st.shared.u32 	[%r225+3300], %r277;
	ld.shared.u32 	%r278, [%r225+3432];
	add.s32 	%r279, %r278, %r277;
	st.shared.u32 	[%r225+3432], %r279;
	ld.shared.u32 	%r280, [%r225+3564];
	add.s32 	%r281, %r280, %r279;
	st.shared.u32 	[%r225+3564], %r281;
	ld.shared.u32 	%r282, [%r225+3696];
	add.s32 	%r283, %r282, %r281;
	st.shared.u32 	[%r225+3696], %r283;
	ld.shared.u32 	%r284, [%r225+3828];
	add.s32 	%r285, %r284, %r283;
	st.shared.u32 	[%r225+3828], %r285;
	ld.shared.u32 	%r286, [%r225+3960];
	add.s32 	%r287, %r286, %r285;
	st.shared.u32 	[%r225+3960], %r287;
	ld.shared.u32 	%r288, [%r225+4092];
	add.s32 	%r289, %r288, %r287;
	st.shared.u32 	[%r225+4092], %r289;
$L__BB0_16:
	mad.lo.s32 	%r34, %r3, 33, %r1;
	shl.b32 	%r290, %r34, 2;
	add.s32 	%r291, %r332, %r290;
	ld.shared.u32 	%r292, [%r291];
	add.s32 	%r35, %r41, %r3;
	add.s32 	%r36, %r35, -64;
	mad.lo.s32 	%r37, %r36, %r40, %r2;
	mul.wide.u32 	%rd21, %r37, 4;
	add.s64 	%rd22, %rd2, %rd21;
	st.global.u32 	[%rd22], %r292;
	shfl.sync.down.b32	%r293|%p19, %r292, 16, 31, -1;
	add.s32 	%r294, %r293, %r292;
	shfl.sync.down.b32	%r295|%p20, %r294, 8, 31, -1;
	add.s32 	%r296, %r295, %r294;
	shfl.sync.down.b32	%r297|%p21, %r296, 4, 31, -1;
	add.s32 	%r298, %r297, %r296;
	shfl.sync.down.b32	%r299|%p22, %r298, 2, 31, -1;
	add.s32 	%r300, %r299, %r298;
	shfl.sync.down.b32	%r301|%p23, %r300, 1, 31, -1;
	add.s32 	%r38, %r301, %r300;
	setp.ne.s32 	%p24, %r1, 0;
	@%p24 bra 	$L__BB0_18;
	mul.wide.u32 	%rd23, %r36, 4;
	add.s64 	%rd24, %rd1, %rd23;
	atom.global.add.u32 	%r302, [%rd24], %r38;
$L__BB0_18:
	setp.ne.s32 	%p25, %r1, 0;
	bar.sync 	0;
	add.s32 	%r304, %r331, %r290;
	ld.shared.u32 	%r305, [%r304];
	add.s32 	%r306, %r37, %r7;
	mul.wide.u32 	%rd25, %r306, 4;
	add.s64 	%rd26, %rd2, %rd25;
	st.global.u32 	[%rd26], %r305;
	shfl.sync.down.b32	%r307|%p26, %r305, 16, 31, -1;
	add.s32 	%r308, %r307, %r305;
	shfl.sync.down.b32	%r309|%p27, %r308, 8, 31, -1;
	add.s32 	%r310, %r309, %r308;
	shfl.sync.down.b32	%r311|%p28, %r310, 4, 31, -1;
	add.s32 	%r312, %r311, %r310;
	shfl.sync.down.b32	%r313|%p29, %r312, 2, 31, -1;
	add.s32 	%r314, %r313, %r312;
	shfl.sync.down.b32	%r315|%p30, %r314, 1, 31, -1;
	add.s32 	%r39, %r315, %r314;
	@%p25 bra 	$L__BB0_20;
	add.s32 	%r316, %r35, -32;
	mul.wide.u32 	%rd27, %r316, 4;
	add.s64 	%rd28, %rd1, %rd27;
	atom.global.add.u32 	%r317, [%rd28], %r39;
$L__BB0_20:
	ret;

}


// ===== COMPILED SASS (sm_100) =====

	.target	sm_100

	.elftype	@"ET_EXEC"


//--------------------- .note.nv.tkinfo           --------------------------
	.section	.note.nv.tkinfo,"",@"SHT_NOTE"
	.sectionflags	@"SHF_NOTE_NV_TKINFO"
	.tkinfo
        /*0018*/ 	.word	0x00000002
        /*0030*/ 	.string	""
        /*0030*/ 	.string	"ptxas"
        /*0030*/ 	.string	"Cuda compilation tools, release 13.0, V13.0.88"
        /*0030*/ 	.string	"Build cuda_13.0.r13.0/compiler.36424714_0"
        /*0030*/ 	.string	"-arch sm_100 -m 64 "



//--------------------- .note.nv.cuinfo           --------------------------
	.section	.note.nv.cuinfo,"",@"SHT_NOTE"
	.sectionflags	@"SHF_NOTE_NV_CUINFO"
        /*0018*/ 	.short	0x0002
        /*001a*/ 	.short	0x0064
        /*001c*/ 	.short	0x0082
	.zero		2


//--------------------- .nv.info                  --------------------------
	.section	.nv.info,"",@"SHT_CUDA_INFO"
	.align	4


	//----- nvinfo : EIATTR_REGCOUNT
	.align		4
        /*0000*/ 	.byte	0x04, 0x2f
        /*0002*/ 	.short	(.L_1 - .L_0)
	.align		4
.L_0:
        /*0004*/ 	.word	index@(_Z16calculateAccountPiS_S_ii)
        /*0008*/ 	.word	0x00000020


	//----- nvinfo : EIATTR_FRAME_SIZE
	.align		4
.L_1:
        /*000c*/ 	.byte	0x04, 0x11
        /*000e*/ 	.short	(.L_3 - .L_2)
	.align		4
.L_2:
        /*0010*/ 	.word	index@(_Z16calculateAccountPiS_S_ii)
        /*0014*/ 	.word	0x00000000


	//----- nvinfo : EIATTR_MIN_STACK_SIZE
	.align		4
.L_3:
        /*0018*/ 	.byte	0x04, 0x12
        /*001a*/ 	.short	(.L_5 - .L_4)
	.align		4
.L_4:
        /*001c*/ 	.word	index@(_Z16calculateAccountPiS_S_ii)
        /*0020*/ 	.word	0x00000000
.L_5:


//--------------------- .nv.compat                --------------------------
	.section	.nv.compat,"",@"SHT_CUDA_COMPAT_INFO"
	.align	4
        /*0000*/ 	.byte	0x02, 0x09, 0x00, 0x00, 0x02, 0x02, 0x01, 0x00, 0x02, 0x05, 0x05, 0x00, 0x03, 0x07, 0x01, 0x01
        /*0010*/ 	.byte	0x02, 0x03, 0x00, 0x00, 0x02, 0x06, 0x01, 0x00, 0x04, 0x0b, 0x08, 0x00, 0x09, 0x00, 0x00, 0x00
        /*0020*/ 	.byte	0x00, 0x00, 0x00, 0x00


//--------------------- .nv.info._Z16calculateAccountPiS_S_ii --------------------------
	.section	.nv.info._Z16calculateAccountPiS_S_ii,"",@"SHT_CUDA_INFO"
	.sectionflags	@""
	.align	4


	//----- nvinfo : EIATTR_CUDA_API_VERSION
	.align		4
        /*0000*/ 	.byte	0x04, 0x37
        /*0002*/ 	.short	(.L_7 - .L_6)
.L_6:
        /*0004*/ 	.word	0x00000082


	//----- nvinfo : EIATTR_KPARAM_INFO
	.align		4
.L_7:
        /*0008*/ 	.byte	0x04, 0x17
        /*000a*/ 	.short	(.L_9 - .L_8)
.L_8:
        /*000c*/ 	.word	0x00000000
        /*0010*/ 	.short	0x0004
        /*0012*/ 	.short	0x001c
        /*0014*/ 	.byte	0x00, 0xf0, 0x11, 0x00


	//----- nvinfo : EIATTR_KPARAM_INFO
	.align		4
.L_9:
        /*0018*/ 	.byte	0x04, 0x17
        /*001a*/ 	.short	(.L_11 - .L_10)
.L_10:
        /*001c*/ 	.word	0x00000000
        /*0020*/ 	.short	0x0003
        /*0022*/ 	.short	0x0018
        /*0024*/ 	.byte	0x00, 0xf0, 0x11, 0x00


	//----- nvinfo : EIATTR_KPARAM_INFO
	.align		4
.L_11:
        /*0028*/ 	.byte	0x04, 0x17
        /*002a*/ 	.short	(.L_13 - .L_12)
.L_12:
        /*002c*/ 	.word	0x00000000
        /*0030*/ 	.short	0x0002
        /*0032*/ 	.short	0x0010
        /*0034*/ 	.byte	0x00, 0xf5, 0x21, 0x00


	//----- nvinfo : EIATTR_KPARAM_INFO
	.align		4
.L_13:
        /*0038*/ 	.byte	0x04, 0x17
        /*003a*/ 	.short	(.L_15 - .L_14)
.L_14:
        /*003c*/ 	.word	0x00000000
        /*0040*/ 	.short	0x0001
        /*0042*/ 	.short	0x0008
        /*0044*/ 	.byte	0x00, 0xf5, 0x21, 0x00


	//----- nvinfo : EIATTR_KPARAM_INFO
	.align		4
.L_15:
        /*0048*/ 	.byte	0x04, 0x17
        /*004a*/ 	.short	(.L_17 - .L_16)
.L_16:
        /*004c*/ 	.word	0x00000000
        /*0050*/ 	.short	0x0000
        /*0052*/ 	.short	0x0000
        /*0054*/ 	.byte	0x00, 0xf5, 0x21, 0x00


	//----- nvinfo : EIATTR_SPARSE_MMA_MASK
	.align		4
.L_17:
        /*0058*/ 	.byte	0x03, 0x50
        /*005a*/ 	.short	0x0000


	//----- nvinfo : EIATTR_MAXREG_COUNT
	.align		4
        /*005c*/ 	.byte	0x03, 0x1b
        /*005e*/ 	.short	0x00ff


	//----- nvinfo : EIATTR_NUM_BARRIERS
	.align		4
        /*0060*/ 	.byte	0x02, 0x4c
        /*0062*/ 	.byte	0x01
	.zero		1


	//----- nvinfo : EIATTR_MERCURY_ISA_VERSION
	.align		4
        /*0064*/ 	.byte	0x03, 0x5f
        /*0066*/ 	.short	0x0101


	//----- nvinfo : EIATTR_COOP_GROUP_MASK_REGIDS
	.align		4
        /*0068*/ 	.byte	0x04, 0x29
        /*006a*/ 	.short	(.L_19 - .L_18)


	//   ....[0]....
.L_18:
        /*006c*/ 	.word	0xffffffff


	//   ....[1]....
        /*0070*/ 	.word	0xffffffff


	//   ....[2]....
        /*0074*/ 	.word	0xffffffff


	//   ....[3]....
        /*0078*/ 	.word	0xffffffff


	//   ....[4]....
        /*007c*/ 	.word	0xffffffff


	//   ....[5]....
        /*0080*/ 	.word	0xffffffff


	//   ....[6]....
        /*0084*/ 	.word	0xffffffff


	//   ....[7]....
        /*0088*/ 	.word	0xffffffff


	//   ....[8]....
        /*008c*/ 	.word	0xffffffff


	//   ....[9]....
        /*0090*/ 	.word	0xffffffff


	//   ....[10]....
        /*0094*/ 	.word	0xffffffff


	//   ....[11]....
        /*0098*/ 	.word	0xffffffff


	//   ....[12]....
        /*009c*/ 	.word	0xffffffff


	//   ....[13]....
        /*00a0*/ 	.word	0xffffffff


	//   ....[14]....
        /*00a4*/ 	.word	0xffffffff


	//   ....[15]....
        /*00a8*/ 	.word	0xffffffff


	//   ....[16]....
        /*00ac*/ 	.word	0xffffffff


	//   ....[17]....
        /*00b0*/ 	.word	0xffffffff


	//   ....[18]....
        /*00b4*/ 	.word	0xffffffff


	//   ....[19]....
        /*00b8*/ 	.word	0xffffffff


	//   ....[20]....
        /*00bc*/ 	.word	0x05000014


	//   ....[21]....
        /*00c0*/ 	.word	0x05000014


	//   ....[22]....
        /*00c4*/ 	.word	0x05000014


	//   ....[23]....
        /*00c8*/ 	.word	0x05000014


	//   ....[24]....
        /*00cc*/ 	.word	0x05000014


	//   ....[25]....
        /*00d0*/ 	.word	0x05000014


	//   ....[26]....
        /*00d4*/ 	.word	0x05000014


	//   ....[27]....
        /*00d8*/ 	.word	0x05000014


	//   ....[28]....
        /*00dc*/ 	.word	0x05000014


	//   ....[29]....
        /*00e0*/ 	.word	0x05000014


	//----- nvinfo : EIATTR_COOP_GROUP_INSTR_OFFSETS
	.align		4
.L_19:
        /*00e4*/ 	.byte	0x04, 0x28
        /*00e6*/ 	.short	(.L_21 - .L_20)


	//   ....[0]....
.L_20:
        /*00e8*/ 	.word	0x00001230


	//   ....[1]....
        /*00ec*/ 	.word	0x00001250


	//   ....[2]....
        /*00f0*/ 	.word	0x00001270


	//   ....[3]....
        /*00f4*/ 	.word	0x00001290


	//   ....[4]....
        /*00f8*/ 	.word	0x000012b0


	//   ....[5]....
        /*00fc*/ 	.word	0x00001370


	//   ....[6]....
        /*0100*/ 	.word	0x00001390


	//   ....[7]....
        /*0104*/ 	.word	0x000013b0


	//   ....[8]....
        /*0108*/ 	.word	0x000013d0


	//   ....[9]....
        /*010c*/ 	.word	0x000013f0


	//   ....[10]....
        /*0110*/ 	.word	0x00001bb0


	//   ....[11]....
        /*0114*/ 	.word	0x00001bd0


	//   ....[12]....
        /*0118*/ 	.word	0x00001bf0


	//   ....[13]....
        /*011c*/ 	.word	0x00001c10


	//   ....[14]....
        /*0120*/ 	.word	0x00001c40


	//   ....[15]....
        /*0124*/ 	.word	0x00001d10


	//   ....[16]....
        /*0128*/ 	.word	0x00001d40


	//   ....[17]....
        /*012c*/ 	.word	0x00001d60


	//   ....[18]....
        /*0130*/ 	.word	0x00001d80


	//   ....[19]....
        /*0134*/ 	.word	0x00001da0


	//   ....[20]....
        /*0138*/ 	.word	0x00001e70


	//   ....[21]....
        /*013c*/ 	.word	0x00001ed0


	//   ....[22]....
        /*0140*/ 	.word	0x00001f20


	//   ....[23]....
        /*0144*/ 	.word	0x00001f80


	//   ....[24]....
        /*0148*/ 	.word	0x00001fe0


	//   ....[25]....
        /*014c*/ 	.word	0x00002070


	//   ....[26]....
        /*0150*/ 	.word	0x00002100


	//   ....[27]....
        /*0154*/ 	.word	0x00002160


	//   ....[28]....
        /*0158*/ 	.word	0x000021b0


	//   ....[29]....
        /*015c*/ 	.word	0x00002210


	//----- nvinfo : EIATTR_VRC_CTA_INIT_COUNT
	.align		4
.L_21:
        /*0160*/ 	.byte	0x02, 0x4a
	.zero		1
	.zero		1


	//----- nvinfo : EIATTR_EXIT_INSTR_OFFSETS
	.align		4
        /*0164*/ 	.byte	0x04, 0x1c
        /*0166*/ 	.short	(.L_23 - .L_22)


	//   ....[0]....
.L_22:
        /*0168*/ 	.word	0x00001db0


	//   ....[1]....
        /*016c*/ 	.word	0x00001e10


	//----- nvinfo : EIATTR_CRS_STACK_SIZE
	.align		4
.L_23:
        /*0170*/ 	.byte	0x04, 0x1e
        /*0172*/ 	.short	(.L_25 - .L_24)
.L_24:
        /*0174*/ 	.word	0x00000000


	//----- nvinfo : EIATTR_CBANK_PARAM_SIZE
	.align		4
.L_25:
        /*0178*/ 	.byte	0x03, 0x19
        /*017a*/ 	.short	0x0020


	//----- nvinfo : EIATTR_PARAM_CBANK
	.align		4
        /*017c*/ 	.byte	0x04, 0x0a
        /*017e*/ 	.short	(.L_27 - .L_26)
	.align		4
.L_26:
        /*0180*/ 	.word	index@(.nv.constant0._Z16calculateAccountPiS_S_ii)
        /*0184*/ 	.short	0x0380
        /*0186*/ 	.short	0x0020


	//----- nvinfo : EIATTR_SW_WAR
	.align		4
.L_27:
        /*0188*/ 	.byte	0x04, 0x36
        /*018a*/ 	.short	(.L_29 - .L_28)
.L_28:
        /*018c*/ 	.word	0x00000008
.L_29:


//--------------------- .nv.callgraph             --------------------------
	.section	.nv.callgraph,"",@"SHT_CUDA_CALLGRAPH"
	.align	4
	.sectionentsize	8
	.align		4
        /*0000*/ 	.word	0x00000000
	.align		4
        /*0004*/ 	.word	0xffffffff
	.align		4
        /*0008*/ 	.word	0x00000000
	.align		4
        /*000c*/ 	.word	0xfffffffe
	.align		4
        /*0010*/ 	.word	0x00000000
	.align		4
        /*0014*/ 	.word	0xfffffffd
	.align		4
        /*0018*/ 	.word	0x00000000
	.align		4
        /*001c*/ 	.word	0xfffffffc


//--------------------- .text._Z16calculateAccountPiS_S_ii --------------------------
	.section	.text._Z16calculateAccountPiS_S_ii,"ax",@progbits
	.align	128
        .global         _Z16calculateAccountPiS_S_ii
        .type           _Z16calculateAccountPiS_S_ii,@function
        .size           _Z16calculateAccountPiS_S_ii,(.L_x_30 - _Z16calculateAccountPiS_S_ii)
        .other          _Z16calculateAccountPiS_S_ii,@"STO_CUDA_ENTRY STV_DEFAULT"
_Z16calculateAccountPiS_S_ii:
.text._Z16calculateAccountPiS_S_ii:
[----:B------:R-:W-:Y:S01]  /*0000*/  LDC R1, c[0x0][0x37c] ;  /* 0x0000df00ff017b82 */ /* 0x000fe20000000800 */
[----:B------:R-:W0:Y:S07]  /*0010*/  S2R R3, SR_CTAID.X ;  /* 0x0000000000037919 */ /* 0x000e2e0000002500 */
[----:B------:R-:W1:Y:S01]  /*0020*/  LDC R7, c[0x0][0x398] ;  /* 0x0000e600ff077b82 */ /* 0x000e620000000800 */
[----:B------:R-:W2:Y:S01]  /*0030*/  LDCU.64 UR8, c[0x0][0x358] ;  /* 0x00006b00ff0877ac */ /* 0x000ea20008000a00 */
[----:B------:R-:W0:Y:S01]  /*0040*/  S2R R10, SR_TID.X ;  /* 0x00000000000a7919 */ /* 0x000e220000002100 */
[----:B------:R-:W1:Y:S05]  /*0050*/  S2R R11, SR_TID.Y ;  /* 0x00000000000b7919 */ /* 0x000e6a0000002200 */
[----:B------:R-:W3:Y:S01]  /*0060*/  LDC.64 R4, c[0x0][0x380] ;  /* 0x0000e000ff047b82 */ /* 0x000ee20000000a00 */
[----:B------:R-:W4:Y:S01]  /*0070*/  S2R R17, SR_CgaCtaId ;  /* 0x0000000000117919 */ /* 0x000f220000008800 */
[----:B------:R-:W-:Y:S01]  /*0080*/  MOV R6, 0x400 ;  /* 0x0000040000067802 */ /* 0x000fe20000000f00 */
[----:B------:R-:W0:Y:S02]  /*0090*/  LDCU UR5, c[0x0][0x39c] ;  /* 0x00007380ff0577ac */ /* 0x000e240008000800 */
[----:B0-----:R-:W-:-:S05]  /*00a0*/  LEA R0, R3, R10, 0x5 ;  /* 0x0000000a03007211 */ /* 0x001fca00078e28ff */
[----:B-1----:R-:W-:-:S04]  /*00b0*/  IMAD R16, R11, R7, R0 ;  /* 0x000000070b107224 */ /* 0x002fc800078e0200 */
[----:B---3--:R-:W-:-:S05]  /*00c0*/  IMAD.WIDE R4, R16, 0x4, R4 ;  /* 0x0000000410047825 */ /* 0x008fca00078e0204 */
[----:B--2---:R-:W2:Y:S01]  /*00d0*/  LDG.E R14, desc[UR8][R4.64] ;  /* 0x00000008040e7981 */ /* 0x004ea2000c1e1900 */
[----:B----4-:R-:W-:Y:S01]  /*00e0*/  LEA R23, R17, R6, 0x18 ;  /* 0x0000000611177211 */ /* 0x010fe200078ec0ff */
[----:B------:R-:W-:-:S04]  /*00f0*/  IMAD.SHL.U32 R12, R7, 0x20, RZ ;  /* 0x00000020070c7824 */ /* 0x000fc800078e00ff */
[----:B------:R-:W-:Y:S02]  /*0100*/  IMAD R3, R11, 0x84, R23 ;  /* 0x000000840b037824 */ /* 0x000fe400078e0217 */
[----:B------:R-:W-:-:S03]  /*0110*/  IMAD.WIDE R8, R12, 0x4, R4 ;  /* 0x000000040c087825 */ /* 0x000fc600078e0204 */
[----:B------:R-:W-:-:S05]  /*0120*/  LEA R15, R10, R3, 0x2 ;  /* 0x000000030a0f7211 */ /* 0x000fca00078e10ff */
[----:B--2---:R0:W-:Y:S01]  /*0130*/  STS [R15], R14 ;  /* 0x0000000e0f007388 */ /* 0x0041e20000000800 */
[----:B------:R-:W-:Y:S06]  /*0140*/  BAR.SYNC.DEFER_BLOCKING 0x0 ;  /* 0x0000000000007b1d */ /* 0x000fec0000010000 */
[----:B------:R0:W5:Y:S01]  /*0150*/  LDG.E R2, desc[UR8][R8.64] ;  /* 0x0000000808027981 */ /* 0x000162000c1e1900 */
[----:B------:R-:W-:Y:S01]  /*0160*/  VIADD R4, R6, 0x1080 ;  /* 0x0000108006047836 */ /* 0x000fe20000000000 */
[----:B------:R-:W-:Y:S01]  /*0170*/  ISETP.NE.AND P0, PT, R11, 0x10, PT ;  /* 0x000000100b00780c */ /* 0x000fe20003f05270 */
[----:B------:R-:W-:Y:S01]  /*0180*/  BSSY.RECONVERGENT B0, `(.L_x_0) ;  /* 0x0000065000007945 */ /* 0x000fe20003800200 */
[----:B------:R-:W-:-:S02]  /*0190*/  IMAD.MOV.U32 R13, RZ, RZ, RZ ;  /* 0x000000ffff0d7224 */ /* 0x000fc400078e00ff */
[----:B------:R-:W-:-:S05]  /*01a0*/  LEA R21, R17, R4, 0x18 ;  /* 0x0000000411157211 */ /* 0x000fca00078ec0ff */
[----:B------:R-:W-:-:S05]  /*01b0*/  IMAD R3, R11, 0x84, R21 ;  /* 0x000000840b037824 */ /* 0x000fca00078e0215 */
[----:B------:R-:W-:Y:S01]  /*01c0*/  LEA R3, R10, R3, 0x2 ;  /* 0x000000030a037211 */ /* 0x000fe200078e10ff */
[----:B0-----:R-:W-:Y:S06]  /*01d0*/  @P0 BRA `(.L_x_1) ;  /* 0x00000004007c0947 */ /* 0x001fec0003800000 */
[----:B------:R-:W-:-:S05]  /*01e0*/  LEA R4, R10, R23, 0x2 ;  /* 0x000000170a047211 */ /* 0x000fca00078e10ff */
[----:B------:R-:W-:Y:S04]  /*01f0*/  LDS R8, [R4] ;  /* 0x0000000004087984 */ /* 0x000fe80000000800 */
[----:B------:R-:W0:Y:S04]  /*0200*/  LDS R9, [R4+0x84] ;  /* 0x0000840004097984 */ /* 0x000e280000000800 */
[----:B------:R-:W1:Y:S04]  /*0210*/  LDS R24, [R4+0x108] ;  /* 0x0001080004187984 */ /* 0x000e680000000800 */
[----:B------:R-:W2:Y:S04]  /*0220*/  LDS R26, [R4+0x18c] ;  /* 0x00018c00041a7984 */ /* 0x000ea80000000800 */
[----:B------:R-:W3:Y:S04]  /*0230*/  LDS R18, [R4+0x210] ;  /* 0x0002100004127984 */ /* 0x000ee80000000800 */
[----:B------:R-:W4:Y:S04]  /*0240*/  LDS R19, [R4+0x294] ;  /* 0x0002940004137984 */ /* 0x000f280000000800 */
[----:B------:R-:W4:Y:S04]  /*0250*/  LDS R20, [R4+0x318] ;  /* 0x0003180004147984 */ /* 0x000f280000000800 */
[----:B------:R-:W4:Y:S04]  /*0260*/  LDS R22, [R4+0x39c] ;  /* 0x00039c0004167984 */ /* 0x000f280000000800 */
[----:B------:R-:W4:Y:S04]  /*0270*/  LDS R15, [R4+0x420] ;  /* 0x00042000040f7984 */ /* 0x000f280000000800 */
[----:B------:R-:W4:Y:S04]  /*0280*/  LDS R14, [R4+0x4a4] ;  /* 0x0004a400040e7984 */ /* 0x000f280000000800 */
[----:B------:R-:W4:Y:S01]  /*0290*/  LDS R5, [R4+0x528] ;  /* 0x0005280004057984 */ /* 0x000f220000000800 */
[----:B0-----:R-:W-:-:S03]  /*02a0*/  IMAD.IADD R25, R8, 0x1, R9 ;  /* 0x0000000108197824 */ /* 0x001fc600078e0209 */
[----:B------:R-:W-:Y:S02]  /*02b0*/  LDS R13, [R4+0x6b4] ;  /* 0x0006b400040d7984 */ /* 0x000fe40000000800 */
[----:B-1----:R-:W-:Y:S02]  /*02c0*/  IADD3 R27, PT, PT, R25, R24, RZ ;  /* 0x00000018191b7210 */ /* 0x002fe40007ffe0ff */
[----:B------:R-:W0:Y:S03]  /*02d0*/  LDS R8, [R4+0x5ac] ;  /* 0x0005ac0004087984 */ /* 0x000e260000000800 */
[----:B--2---:R-:W-:Y:S01]  /*02e0*/  IMAD.IADD R29, R27, 0x1, R26 ;  /* 0x000000011b1d7824 */ /* 0x004fe200078e021a */
[----:B------:R-:W1:Y:S04]  /*02f0*/  LDS R9, [R4+0x630] ;  /* 0x0006300004097984 */ /* 0x000e680000000800 */
[----:B---3--:R-:W-:Y:S01]  /*0300*/  IADD3 R24, PT, PT, R29, R18, RZ ;  /* 0x000000121d187210 */ /* 0x008fe20007ffe0ff */
[----:B------:R2:W-:Y:S04]  /*0310*/  STS [R4+0x84], R25 ;  /* 0x0000841904007388 */ /* 0x0005e80000000800 */
[----:B----4-:R-:W-:Y:S01]  /*0320*/  IMAD.IADD R26, R24, 0x1, R19 ;  /* 0x00000001181a7824 */ /* 0x010fe200078e0213 */
[----:B------:R-:W3:Y:S04]  /*0330*/  LDS R18, [R4+0x738] ;  /* 0x0007380004127984 */ /* 0x000ee80000000800 */
[----:B------:R-:W-:Y:S01]  /*0340*/  IADD3 R28, PT, PT, R26, R20, RZ ;  /* 0x000000141a1c7210 */ /* 0x000fe20007ffe0ff */
[----:B------:R-:W4:Y:S04]  /*0350*/  LDS R19, [R4+0x7bc] ;  /* 0x0007bc0004137984 */ /* 0x000f280000000800 */
[----:B--2---:R-:W-:Y:S01]  /*0360*/  IMAD.IADD R25, R28, 0x1, R22 ;  /* 0x000000011c197824 */ /* 0x004fe200078e0216 */
[----:B------:R2:W-:Y:S04]  /*0370*/  STS [R4+0x108], R27 ;  /* 0x0001081b04007388 */ /* 0x0005e80000000800 */
[----:B------:R-:W4:Y:S04]  /*0380*/  LDS R20, [R4+0x840] ;  /* 0x0008400004147984 */ /* 0x000f280000000800 */
[----:B------:R0:W-:Y:S01]  /*0390*/  STS [R4+0x18c], R29 ;  /* 0x00018c1d04007388 */ /* 0x0001e20000000800 */
[----:B--2---:R-:W-:-:S03]  /*03a0*/  IADD3 R27, PT, PT, R25, R15, RZ ;  /* 0x0000000f191b7210 */ /* 0x004fc60007ffe0ff */
[----:B------:R-:W2:Y:S04]  /*03b0*/  LDS R22, [R4+0x8c4] ;  /* 0x0008c40004167984 */ /* 0x000ea80000000800 */
[----:B------:R1:W-:Y:S01]  /*03c0*/  STS [R4+0x210], R24 ;  /* 0x0002101804007388 */ /* 0x0003e20000000800 */
[----:B0-----:R-:W-:-:S03]  /*03d0*/  IMAD.IADD R29, R27, 0x1, R14 ;  /* 0x000000011b1d7824 */ /* 0x001fc600078e020e */
[----:B------:R-:W0:Y:S04]  /*03e0*/  LDS R15, [R4+0x948] ;  /* 0x00094800040f7984 */ /* 0x000e280000000800 */
[----:B------:R3:W-:Y:S01]  /*03f0*/  STS [R4+0x294], R26 ;  /* 0x0002941a04007388 */ /* 0x0007e20000000800 */
[----:B-1----:R-:W-:-:S03]  /*0400*/  IADD3 R24, PT, PT, R29, R5, RZ ;  /* 0x000000051d187210 */ /* 0x002fc60007ffe0ff */
[----:B------:R-:W1:Y:S04]  /*0410*/  LDS R14, [R4+0x9cc] ;  /* 0x0009cc00040e7984 */ /* 0x000e680000000800 */
[----:B------:R4:W-:Y:S01]  /*0420*/  STS [R4+0x318], R28 ;  /* 0x0003181c04007388 */ /* 0x0009e20000000800 */
[----:B---3--:R-:W-:-:S03]  /*0430*/  IMAD.IADD R26, R24, 0x1, R8 ;  /* 0x00000001181a7824 */ /* 0x008fc600078e0208 */
[----:B------:R-:W3:Y:S04]  /*0440*/  LDS R5, [R4+0xa50] ;  /* 0x000a500004057984 */ /* 0x000ee80000000800 */
[----:B------:R2:W-:Y:S01]  /*0450*/  STS [R4+0x39c], R25 ;  /* 0x00039c1904007388 */ /* 0x0005e20000000800 */
[----:B----4-:R-:W-:-:S03]  /*0460*/  IADD3 R28, PT, PT, R26, R9, RZ ;  /* 0x000000091a1c7210 */ /* 0x010fc60007ffe0ff */
[----:B------:R-:W4:Y:S04]  /*0470*/  LDS R8, [R4+0xad4] ;  /* 0x000ad40004087984 */ /* 0x000f280000000800 */
[----:B------:R0:W-:Y:S01]  /*0480*/  STS [R4+0x420], R27 ;  /* 0x0004201b04007388 */ /* 0x0001e20000000800 */
[----:B--2---:R-:W-:-:S03]  /*0490*/  IMAD.IADD R25, R28, 0x1, R13 ;  /* 0x000000011c197824 */ /* 0x004fc600078e020d */
[----:B------:R-:W2:Y:S04]  /*04a0*/  LDS R9, [R4+0xb58] ;  /* 0x000b580004097984 */ /* 0x000ea80000000800 */
[----:B------:R1:W-:Y:S01]  /*04b0*/  STS [R4+0x4a4], R29 ;  /* 0x0004a41d04007388 */ /* 0x0003e20000000800 */
[----:B0-----:R-:W-:-:S03]  /*04c0*/  IADD3 R27, PT, PT, R25, R18, RZ ;  /* 0x00000012191b7210 */ /* 0x001fc60007ffe0ff */
[----:B------:R-:W0:Y:S04]  /*04d0*/  LDS R13, [R4+0xbdc] ;  /* 0x000bdc00040d7984 */ /* 0x000e280000000800 */
[----:B------:R3:W-:Y:S01]  /*04e0*/  STS [R4+0x738], R27 ;  /* 0x0007381b04007388 */ /* 0x0007e20000000800 */
[----:B-1----:R-:W-:-:S03]  /*04f0*/  IMAD.IADD R29, R27, 0x1, R19 ;  /* 0x000000011b1d7824 */ /* 0x002fc600078e0213 */
[----:B------:R-:W1:Y:S04]  /*0500*/  LDS R18, [R4+0xc60] ;  /* 0x000c600004127984 */ /* 0x000e680000000800 */
[----:B------:R4:W-:Y:S01]  /*0510*/  STS [R4+0x528], R24 ;  /* 0x0005281804007388 */ /* 0x0009e20000000800 */
[----:B---3--:R-:W-:-:S03]  /*0520*/  IADD3 R27, PT, PT, R29, R20, RZ ;  /* 0x000000141d1b7210 */ /* 0x008fc60007ffe0ff */
[----:B------:R-:W3:Y:S04]  /*0530*/  LDS R19, [R4+0xce4] ;  /* 0x000ce40004137984 */ /* 0x000ee80000000800 */
[----:B------:R2:W-:Y:S01]  /*0540*/  STS [R4+0x630], R28 ;  /* 0x0006301c04007388 */ /* 0x0005e20000000800 */
[----:B----4-:R-:W-:-:S03]  /*0550*/  IMAD.IADD R24, R27, 0x1, R22 ;  /* 0x000000011b187824 */ /* 0x010fc600078e0216 */
[----:B------:R-:W4:Y:S04]  /*0560*/  LDS R20, [R4+0xd68] ;  /* 0x000d680004147984 */ /* 0x000f280000000800 */
[----:B------:R-:W4:Y:S01]  /*0570*/  LDS R22, [R4+0xdec] ;  /* 0x000dec0004167984 */ /* 0x000f220000000800 */
[----:B--2---:R-:W-:-:S03]  /*0580*/  IADD3 R28, PT, PT, R24, R15, RZ ;  /* 0x0000000f181c7210 */ /* 0x004fc60007ffe0ff */
[----:B------:R-:W2:Y:S02]  /*0590*/  LDS R15, [R4+0xe70] ;  /* 0x000e7000040f7984 */ /* 0x000ea40000000800 */
[----:B------:R-:W-:Y:S02]  /*05a0*/  IMAD.IADD R14, R28, 0x1, R14 ;  /* 0x000000011c0e7824 */ /* 0x000fe400078e020e */
[----:B------:R-:W-:Y:S03]  /*05b0*/  STS [R4+0x8c4], R24 ;  /* 0x0008c41804007388 */ /* 0x000fe60000000800 */
[----:B------:R-:W-:Y:S01]  /*05c0*/  IADD3 R5, PT, PT, R14, R5, RZ ;  /* 0x000000050e057210 */ /* 0x000fe20007ffe0ff */
[----:B------:R-:W2:Y:S04]  /*05d0*/  LDS R24, [R4+0xef4] ;  /* 0x000ef40004187984 */ /* 0x000ea80000000800 */
[----:B------:R-:W-:Y:S01]  /*05e0*/  IMAD.IADD R8, R5, 0x1, R8 ;  /* 0x0000000105087824 */ /* 0x000fe200078e0208 */
[----:B------:R-:W-:Y:S04]  /*05f0*/  STS [R4+0x6b4], R25 ;  /* 0x0006b41904007388 */ /* 0x000fe80000000800 */
[----:B------:R-:W2:Y:S01]  /*0600*/  LDS R25, [R4+0xf78] ;  /* 0x000f780004197984 */ /* 0x000ea20000000800 */
[----:B------:R-:W-:-:S03]  /*0610*/  IADD3 R9, PT, PT, R8, R9, RZ ;  /* 0x0000000908097210 */ /* 0x000fc60007ffe0ff */
[----:B------:R-:W-:Y:S04]  /*0620*/  STS [R4+0x5ac], R26 ;  /* 0x0005ac1a04007388 */ /* 0x000fe80000000800 */
[----:B------:R0:W-:Y:S04]  /*0630*/  STS [R4+0x840], R27 ;  /* 0x0008401b04007388 */ /* 0x0001e80000000800 */
[----:B------:R-:W2:Y:S04]  /*0640*/  LDS R26, [R4+0xffc] ;  /* 0x000ffc00041a7984 */ /* 0x000ea80000000800 */
[----:B------:R4:W-:Y:S01]  /*0650*/  STS [R4+0x7bc], R29 ;  /* 0x0007bc1d04007388 */ /* 0x0009e20000000800 */
[----:B0-----:R-:W-:-:S03]  /*0660*/  IMAD.IADD R27, R9, 0x1, R13 ;  /* 0x00000001091b7824 */ /* 0x001fc600078e020d */
[----:B------:R0:W-:Y:S02]  /*0670*/  STS [R4+0x948], R28 ;  /* 0x0009481c04007388 */ /* 0x0001e40000000800 */
[----:B-1----:R-:W-:Y:S02]  /*0680*/  IADD3 R18, PT, PT, R27, R18, RZ ;  /* 0x000000121b127210 */ /* 0x002fe40007ffe0ff */
[----:B------:R0:W-:Y:S03]  /*0690*/  STS [R4+0x9cc], R14 ;  /* 0x0009cc0e04007388 */ /* 0x0001e60000000800 */
[----:B---3--:R-:W-:Y:S01]  /*06a0*/  IMAD.IADD R19, R18, 0x1, R19 ;  /* 0x0000000112137824 */ /* 0x008fe200078e0213 */
[----:B------:R0:W-:Y:S04]  /*06b0*/  STS [R4+0xa50], R5 ;  /* 0x000a500504007388 */ /* 0x0001e80000000800 */
[----:B----4-:R-:W-:Y:S01]  /*06c0*/  IADD3 R29, PT, PT, R19, R20, RZ ;  /* 0x00000014131d7210 */ /* 0x010fe20007ffe0ff */
[----:B------:R0:W-:Y:S04]  /*06d0*/  STS [R4+0xad4], R8 ;  /* 0x000ad40804007388 */ /* 0x0001e80000000800 */
[----:B------:R-:W-:Y:S01]  /*06e0*/  IMAD.IADD R22, R29, 0x1, R22 ;  /* 0x000000011d167824 */ /* 0x000fe200078e0216 */
[----:B------:R0:W-:Y:S04]  /*06f0*/  STS [R4+0xb58], R9 ;  /* 0x000b580904007388 */ /* 0x0001e80000000800 */
[----:B--2---:R-:W-:Y:S01]  /*0700*/  IADD3 R15, PT, PT, R22, R15, RZ ;  /* 0x0000000f160f7210 */ /* 0x004fe20007ffe0ff */
[----:B------:R0:W-:Y:S04]  /*0710*/  STS [R4+0xbdc], R27 ;  /* 0x000bdc1b04007388 */ /* 0x0001e80000000800 */
[----:B------:R-:W-:Y:S01]  /*0720*/  IMAD.IADD R24, R15, 0x1, R24 ;  /* 0x000000010f187824 */ /* 0x000fe200078e0218 */
[----:B------:R0:W-:Y:S04]  /*0730*/  STS [R4+0xc60], R18 ;  /* 0x000c601204007388 */ /* 0x0001e80000000800 */
[----:B------:R-:W-:Y:S01]  /*0740*/  IADD3 R25, PT, PT, R24, R25, RZ ;  /* 0x0000001918197210 */ /* 0x000fe20007ffe0ff */
[----:B------:R0:W-:Y:S04]  /*0750*/  STS [R4+0xce4], R19 ;  /* 0x000ce41304007388 */ /* 0x0001e80000000800 */
[----:B------:R-:W-:Y:S01]  /*0760*/  IMAD.IADD R13, R25, 0x1, R26 ;  /* 0x00000001190d7824 */ /* 0x000fe200078e021a */
[----:B------:R0:W-:Y:S04]  /*0770*/  STS [R4+0xd68], R29 ;  /* 0x000d681d04007388 */ /* 0x0001e80000000800 */
[----:B------:R0:W-:Y:S04]  /*0780*/  STS [R4+0xdec], R22 ;  /* 0x000dec1604007388 */ /* 0x0001e80000000800 */
[----:B------:R0:W-:Y:S04]  /*0790*/  STS [R4+0xe70], R15 ;  /* 0x000e700f04007388 */ /* 0x0001e80000000800 */
[----:B------:R0:W-:Y:S04]  /*07a0*/  STS [R4+0xef4], R24 ;  /* 0x000ef41804007388 */ /* 0x0001e80000000800 */
[----:B------:R0:W-:Y:S04]  /*07b0*/  STS [R4+0xf78], R25 ;  /* 0x000f781904007388 */ /* 0x0001e80000000800 */
[----:B------:R0:W-:Y:S02]  /*07c0*/  STS [R4+0xffc], R13 ;  /* 0x000ffc0d04007388 */ /* 0x0001e40000000800 */
.L_x_1:
[----:B------:R-:W-:Y:S05]  /*07d0*/  BSYNC.RECONVERGENT B0 ;  /* 0x0000000000007941 */ /* 0x000fea0003800200 */
.L_x_0:
[----:B-----5:R1:W-:Y:S01]  /*07e0*/  STS [R3], R2 ;  /* 0x0000000203007388 */ /* 0x0203e20000000800 */
[----:B------:R-:W-:Y:S01]  /*07f0*/  UISETP.GE.AND UP0, UPT, UR5, 0x41, UPT ;  /* 0x000000410500788c */ /* 0x000fe2000bf06270 */
[----:B0-----:R-:W-:-:S05]  /*0800*/  LOP3.LUT R19, R11, 0xf, RZ, 0xc0, !PT ;  /* 0x0000000f0b137812 */ /* 0x001fca00078ec0ff */
[----:B------:R-:W-:Y:S01]  /*0810*/  IMAD R14, R19, 0x21, R10 ;  /* 0x00000021130e7824 */ /* 0x000fe200078e020a */
[----:B------:R-:W-:Y:S06]  /*0820*/  BAR.SYNC.DEFER_BLOCKING 0x0 ;  /* 0x0000000000007b1d */ /* 0x000fec0000010000 */
[----:B-1----:R-:W-:Y:S05]  /*0830*/  BRA.U !UP0, `(.L_x_2) ;  /* 0x0000000d08207547 */ /* 0x002fea000b800000 */
[----:B------:R-:W0:Y:S01]  /*0840*/  LDC R15, c[0x0][0x398] ;  /* 0x0000e600ff0f7b82 */ /* 0x000e220000000800 */
[----:B------:R-:W-:Y:S01]  /*0850*/  IADD3 R6, PT, PT, R6, 0x2100, RZ ;  /* 0x0000210006067810 */ /* 0x000fe20007ffe0ff */
[----:B------:R-:W-:Y:S01]  /*0860*/  IMAD R19, R19, R7, R0 ;  /* 0x0000000713137224 */ /* 0x000fe200078e0200 */
[----:B------:R-:W-:Y:S01]  /*0870*/  MOV R20, R23 ;  /* 0x0000001700147202 */ /* 0x000fe20000000f00 */
[----:B------:R-:W-:Y:S01]  /*0880*/  IMAD.MOV.U32 R18, RZ, RZ, R21 ;  /* 0x000000ffff127224 */ /* 0x000fe200078e0015 */
[----:B------:R-:W-:Y:S01]  /*0890*/  LEA R17, R17, R6, 0x18 ;  /* 0x0000000611117211 */ /* 0x000fe200078ec0ff */
[C---:B------:R-:W-:Y:S01]  /*08a0*/  IMAD R16, R7.reuse, 0x40, R16 ;  /* 0x0000004007107824 */ /* 0x040fe200078e0210 */
[----:B------:R-:W-:Y:S01]  /*08b0*/  SHF.L.U32 R25, R7, 0x4, RZ ;  /* 0x0000000407197819 */ /* 0x000fe200000006ff */
[----:B------:R-:W1:Y:S01]  /*08c0*/  LDC.64 R4, c[0x0][0x390] ;  /* 0x0000e400ff047b82 */ /* 0x000e620000000a00 */
[----:B------:R-:W2:Y:S01]  /*08d0*/  LDCU UR5, c[0x0][0x39c] ;  /* 0x00007380ff0577ac */ /* 0x000ea20008000800 */
[----:B------:R-:W-:-:S06]  /*08e0*/  UMOV UR4, URZ ;  /* 0x000000ff00047c82 */ /* 0x000fcc0008000000 */
[----:B------:R-:W3:Y:S02]  /*08f0*/  LDC.64 R2, c[0x0][0x388] ;  /* 0x0000e200ff027b82 */ /* 0x000ee40000000a00 */
.L_x_11:
[----:B------:R-:W-:-:S13]  /*0900*/  ISETP.GT.U32.AND P0, PT, R11, 0xf, PT ;  /* 0x0000000f0b00780c */ /* 0x000fda0003f04070 */
[----:B----4-:R-:W4:Y:S02]  /*0910*/  @!P0 LDC.64 R6, c[0x0][0x380] ;  /* 0x0000e000ff068b82 */ /* 0x010f240000000a00 */
[----:B----4-:R-:W-:-:S04]  /*0920*/  @!P0 IMAD.WIDE R6, R16, 0x4, R6 ;  /* 0x0000000410068825 */ /* 0x010fc800078e0206 */
[C---:B-1----:R-:W-:Y:S02]  /*0930*/  @!P0 IMAD.WIDE R8, R25.reuse, 0x4, R6 ;  /* 0x0000000419088825 */ /* 0x042fe400078e0206 */
[----:B------:R-:W4:Y:S04]  /*0940*/  @!P0 LDG.E R6, desc[UR8][R6.64] ;  /* 0x0000000806068981 */ /* 0x000f28000c1e1900 */
[----:B------:R-:W5:Y:S01]  /*0950*/  @!P0 LDG.E R8, desc[UR8][R8.64] ;  /* 0x0000000808088981 */ /* 0x000f62000c1e1900 */
[----:B------:R-:W-:Y:S01]  /*0960*/  IMAD.MOV.U32 R21, RZ, RZ, R17 ;  /* 0x000000ffff157224 */ /* 0x000fe200078e0011 */
[----:B------:R-:W-:Y:S01]  /*0970*/  MOV R17, R20 ;  /* 0x0000001400117202 */ /* 0x000fe20000000f00 */
[----:B------:R-:W-:Y:S01]  /*0980*/  IMAD.MOV.U32 R23, RZ, RZ, R18 ;  /* 0x000000ffff177224 */ /* 0x000fe200078e0012 */
[----:B------:R-:W-:-:S02]  /*0990*/  @!P0 IADD3 R16, PT, PT, R25, R16, R25 ;  /* 0x0000001019108210 */ /* 0x000fc40007ffe019 */
[----:B------:R-:W-:-:S05]  /*09a0*/  @!P0 LEA R27, R14, R21, 0x2 ;  /* 0x000000150e1b8211 */ /* 0x000fca00078e10ff */
[----:B----4-:R4:W-:Y:S04]  /*09b0*/  @!P0 STS [R27], R6 ;  /* 0x000000061b008388 */ /* 0x0109e80000000800 */
[----:B-----5:R4:W-:Y:S01]  /*09c0*/  @!P0 STS [R27+0x840], R8 ;  /* 0x000840081b008388 */ /* 0x0209e20000000800 */
[----:B0-----:R-:W-:Y:S05]  /*09d0*/  @!P0 BRA `(.L_x_3) ;  /* 0x0000000800988947 */ /* 0x001fea0003800000 */
[----:B0---4-:R-:W-:Y:S01]  /*09e0*/  IABS R8, R15 ;  /* 0x0000000f00087213 */ /* 0x011fe20000000000 */
[----:B------:R-:W-:Y:S01]  /*09f0*/  BSSY.RECONVERGENT B0, `(.L_x_4) ;  /* 0x0000068000007945 */ /* 0x000fe20003800200 */
[----:B------:R-:W-:Y:S02]  /*0a00*/  ISETP.NE.AND P0, PT, R11, 0x10, PT ;  /* 0x000000100b00780c */ /* 0x000fe40003f05270 */
[----:B------:R-:W0:Y:S08]  /*0a10*/  I2F.RP R6, R8 ;  /* 0x0000000800067306 */ /* 0x000e300000209400 */
[----:B0-----:R-:W0:Y:S02]  /*0a20*/  MUFU.RCP R6, R6 ;  /* 0x0000000600067308 */ /* 0x001e240000001000 */
[----:B0-----:R-:W-:-:S06]  /*0a30*/  VIADD R7, R6, 0xffffffe ;  /* 0x0ffffffe06077836 */ /* 0x001fcc0000000000 */
[----:B------:R-:W0:Y:S01]  /*0a40*/  F2I.FTZ.U32.TRUNC.NTZ R7, R7 ;  /* 0x0000000700077305 */ /* 0x000e22000021f000 */
[----:B------:R-:W-:Y:S05]  /*0a50*/  @P0 BRA `(.L_x_5) ;  /* 0x0000000400840947 */ /* 0x000fea0003800000 */
[----:B------:R-:W-:-:S05]  /*0a60*/  LEA R6, R10, R23, 0x2 ;  /* 0x000000170a067211 */ /* 0x000fca00078e10ff */
[----:B------:R-:W4:Y:S04]  /*0a70*/  LDS R18, [R6] ;  /* 0x0000000006127984 */ /* 0x000f280000000800 */
[----:B------:R-:W5:Y:S04]  /*0a80*/  LDS R28, [R6+0x84] ;  /* 0x00008400061c7984 */ /* 0x000f680000000800 */
[----:B------:R-:W1:Y:S04]  /*0a90*/  LDS R24, [R6+0x108] ;  /* 0x0001080006187984 */ /* 0x000e680000000800 */
[----:B------:R-:W2:Y:S04]  /*0aa0*/  LDS R9, [R6+0x18c] ;  /* 0x00018c0006097984 */ /* 0x000ea80000000800 */
[----:B------:R-:W3:Y:S04]  /*0ab0*/  LDS R20, [R6+0x210] ;  /* 0x0002100006147984 */ /* 0x000ee80000000800 */
[----:B------:R-:W0:Y:S04]  /*0ac0*/  LDS R22, [R6+0x294] ;  /* 0x0002940006167984 */ /* 0x000e280000000800 */
[----:B------:R-:W0:Y:S01]  /*0ad0*/  LDS R26, [R6+0x318] ;  /* 0x00031800061a7984 */ /* 0x000e220000000800 */
[----:B----4-:R-:W-:-:S03]  /*0ae0*/  IMAD.IADD R27, R13, 0x1, R18 ;  /* 0x000000010d1b7824 */ /* 0x010fc600078e0212 */
[----:B------:R-:W4:Y:S02]  /*0af0*/  LDS R18, [R6+0x39c] ;  /* 0x00039c0006127984 */ /* 0x000f240000000800 */
[----:B-----5:R-:W-:Y:S02]  /*0b00*/  IADD3 R29, PT, PT, R27, R28, RZ ;  /* 0x0000001c1b1d7210 */ /* 0x020fe40007ffe0ff */
[----:B------:R-:W5:Y:S03]  /*0b10*/  LDS R13, [R6+0x420] ;  /* 0x00042000060d7984 */ /* 0x000f660000000800 */
[----:B-1----:R-:W-:Y:S01]  /*0b20*/  IMAD.IADD R28, R29, 0x1, R24 ;  /* 0x000000011d1c7824 */ /* 0x002fe200078e0218 */
[----:B------:R2:W-:Y:S04]  /*0b30*/  STS [R6], R27 ;  /* 0x0000001b06007388 */ /* 0x0005e80000000800 */
[----:B------:R3:W-:Y:S04]  /*0b40*/  STS [R6+0x84], R29 ;  /* 0x0000841d06007388 */ /* 0x0007e80000000800 */
[----:B------:R-:W-:Y:S01]  /*0b50*/  LDS R24, [R6+0x5ac] ;  /* 0x0005ac0006187984 */ /* 0x000fe20000000800 */
[----:B--2---:R-:W-:-:S03]  /*0b60*/  IADD3 R27, PT, PT, R28, R9, RZ ;  /* 0x000000091c1b7210 */ /* 0x004fc60007ffe0ff */
[----:B------:R-:W1:Y:S02]  /*0b70*/  LDS R9, [R6+0x4a4] ;  /* 0x0004a40006097984 */ /* 0x000e640000000800 */
[----:B---3--:R-:W-:Y:S02]  /*0b80*/  IMAD.IADD R29, R27, 0x1, R20 ;  /* 0x000000011b1d7824 */ /* 0x008fe400078e0214 */
[----:B------:R0:W-:Y:S04]  /*0b90*/  STS [R6+0x18c], R27 ;  /* 0x00018c1b06007388 */ /* 0x0001e80000000800 */
[----:B------:R-:W2:Y:S04]  /*0ba0*/  LDS R20, [R6+0x528] ;  /* 0x0005280006147984 */ /* 0x000ea80000000800 */
[----:B------:R3:W-:Y:S01]  /*0bb0*/  STS [R6+0x210], R29 ;  /* 0x0002101d06007388 */ /* 0x0007e20000000800 */
[----:B0-----:R-:W-:-:S03]  /*0bc0*/  IADD3 R27, PT, PT, R29, R22, RZ ;  /* 0x000000161d1b7210 */ /* 0x001fc60007ffe0ff */
[----:B------:R-:W0:Y:S04]  /*0bd0*/  LDS R22, [R6+0x630] ;  /* 0x0006300006167984 */ /* 0x000e280000000800 */
[----:B------:R4:W-:Y:S01]  /*0be0*/  STS [R6+0x108], R28 ;  /* 0x0001081c06007388 */ /* 0x0009e20000000800 */
[----:B---3--:R-:W-:-:S03]  /*0bf0*/  IMAD.IADD R29, R27, 0x1, R26 ;  /* 0x000000011b1d7824 */ /* 0x008fc600078e021a */
[----:B------:R-:W-:Y:S04]  /*0c00*/  STS [R6+0x294], R27 ;  /* 0x0002941b06007388 */ /* 0x000fe80000000800 */
[----:B------:R2:W-:Y:S01]  /*0c10*/  STS [R6+0x318], R29 ;  /* 0x0003181d06007388 */ /* 0x0005e20000000800 */
[----:B----4-:R-:W-:-:S03]  /*0c20*/  IADD3 R28, PT, PT, R29, R18, RZ ;  /* 0x000000121d1c7210 */ /* 0x010fc60007ffe0ff */
[----:B------:R-:W3:Y:S02]  /*0c30*/  LDS R18, [R6+0x6b4] ;  /* 0x0006b40006127984 */ /* 0x000ee40000000800 */
[----:B-----5:R-:W-:Y:S02]  /*0c40*/  IMAD.IADD R26, R28, 0x1, R13 ;  /* 0x000000011c1a7824 */ /* 0x020fe400078e020d */
[----:B------:R-:W-:Y:S04]  /*0c50*/  LDS R27, [R6+0x840] ;  /* 0x00084000061b7984 */ /* 0x000fe80000000800 */
[----:B------:R-:W4:Y:S01]  /*0c60*/  LDS R13, [R6+0x738] ;  /* 0x00073800060d7984 */ /* 0x000f220000000800 */
[----:B-1----:R-:W-:-:S03]  /*0c70*/  IADD3 R9, PT, PT, R26, R9, RZ ;  /* 0x000000091a097210 */ /* 0x002fc60007ffe0ff */
[----:B------:R-:W-:Y:S04]  /*0c80*/  STS [R6+0x420], R26 ;  /* 0x0004201a06007388 */ /* 0x000fe80000000800 */
[----:B------:R-:W1:Y:S01]  /*0c90*/  LDS R26, [R6+0x7bc] ;  /* 0x0007bc00061a7984 */ /* 0x000e620000000800 */
[----:B--2---:R-:W-:-:S03]  /*0ca0*/  IMAD.IADD R29, R9, 0x1, R20 ;  /* 0x00000001091d7824 */ /* 0x004fc600078e0214 */
[----:B------:R-:W-:Y:S02]  /*0cb0*/  STS [R6+0x4a4], R9 ;  /* 0x0004a40906007388 */ /* 0x000fe40000000800 */
[----:B------:R-:W-:Y:S02]  /*0cc0*/  IADD3 R24, PT, PT, R29, R24, RZ ;  /* 0x000000181d187210 */ /* 0x000fe40007ffe0ff */
[----:B------:R-:W2:Y:S03]  /*0cd0*/  LDS R9, [R6+0x8c4] ;  /* 0x0008c40006097984 */ /* 0x000ea60000000800 */
[----:B0-----:R-:W-:Y:S01]  /*0ce0*/  IMAD.IADD R22, R24, 0x1, R22 ;  /* 0x0000000118167824 */ /* 0x001fe200078e0216 */
[----:B------:R3:W-:Y:S04]  /*0cf0*/  STS [R6+0x39c], R28 ;  /* 0x00039c1c06007388 */ /* 0x0007e80000000800 */
[----:B------:R-:W0:Y:S04]  /*0d00*/  LDS R20, [R6+0x948] ;  /* 0x0009480006147984 */ /* 0x000e280000000800 */
[----:B------:R1:W-:Y:S01]  /*0d10*/  STS [R6+0x528], R29 ;  /* 0x0005281d06007388 */ /* 0x0003e20000000800 */
[----:B---3--:R-:W-:-:S03]  /*0d20*/  IADD3 R28, PT, PT, R22, R18, RZ ;  /* 0x00000012161c7210 */ /* 0x008fc60007ffe0ff */
[----:B------:R-:W-:Y:S04]  /*0d30*/  STS [R6+0x5ac], R24 ;  /* 0x0005ac1806007388 */ /* 0x000fe80000000800 */
[----:B------:R-:W3:Y:S01]  /*0d40*/  LDS R18, [R6+0x9cc] ;  /* 0x0009cc0006127984 */ /* 0x000ee20000000800 */
[----:B----4-:R-:W-:-:S03]  /*0d50*/  IMAD.IADD R13, R28, 0x1, R13 ;  /* 0x000000011c0d7824 */ /* 0x010fc600078e020d */
[----:B------:R-:W-:Y:S04]  /*0d60*/  LDS R24, [R6+0xad4] ;  /* 0x000ad40006187984 */ /* 0x000fe80000000800 */
[----:B------:R-:W-:Y:S01]  /*0d70*/  STS [R6+0x738], R13 ;  /* 0x0007380d06007388 */ /* 0x000fe20000000800 */
[----:B-1----:R-:W-:-:S03]  /*0d80*/  IADD3 R29, PT, PT, R13, R26, RZ ;  /* 0x0000001a0d1d7210 */ /* 0x002fc60007ffe0ff */
[----:B------:R-:W-:Y:S04]  /*0d90*/  STS [R6+0x630], R22 ;  /* 0x0006301606007388 */ /* 0x000fe80000000800 */
[----:B------:R-:W1:Y:S01]  /*0da0*/  LDS R13, [R6+0xa50] ;  /* 0x000a5000060d7984 */ /* 0x000e620000000800 */
[----:B------:R-:W-:-:S03]  /*0db0*/  IMAD.IADD R27, R29, 0x1, R27 ;  /* 0x000000011d1b7824 */ /* 0x000fc600078e021b */
[----:B------:R-:W4:Y:S02]  /*0dc0*/  LDS R22, [R6+0xb58] ;  /* 0x000b580006167984 */ /* 0x000f240000000800 */
[----:B--2---:R-:W-:Y:S02]  /*0dd0*/  IADD3 R9, PT, PT, R27, R9, RZ ;  /* 0x000000091b097210 */ /* 0x004fe40007ffe0ff */
[----:B------:R-:W2:Y:S04]  /*0de0*/  LDS R26, [R6+0xbdc] ;  /* 0x000bdc00061a7984 */ /* 0x000ea80000000800 */
[----:B------:R-:W-:Y:S04]  /*0df0*/  STS [R6+0x840], R27 ;  /* 0x0008401b06007388 */ /* 0x000fe80000000800 */
[----:B------:R-:W5:Y:S04]  /*0e00*/  LDS R27, [R6+0xc60] ;  /* 0x000c6000061b7984 */ /* 0x000f680000000800 */
[----:B------:R0:W-:Y:S04]  /*0e10*/  STS [R6+0x6b4], R28 ;  /* 0x0006b41c06007388 */ /* 0x0001e80000000800 */
[----:B------:R-:W-:Y:S04]  /*0e20*/  STS [R6+0x8c4], R9 ;  /* 0x0008c40906007388 */ /* 0x000fe80000000800 */
[----:B------:R3:W-:Y:S01]  /*0e30*/  STS [R6+0x7bc], R29 ;  /* 0x0007bc1d06007388 */ /* 0x0007e20000000800 */
[----:B0-----:R-:W-:-:S03]  /*0e40*/  IMAD.IADD R28, R9, 0x1, R20 ;  /* 0x00000001091c7824 */ /* 0x001fc600078e0214 */
[----:B------:R-:W0:Y:S04]  /*0e50*/  LDS R9, [R6+0xce4] ;  /* 0x000ce40006097984 */ /* 0x000e280000000800 */
[----:B------:R-:W-:Y:S01]  /*0e60*/  LDS R20, [R6+0xdec] ;  /* 0x000dec0006147984 */ /* 0x000fe20000000800 */
[----:B---3--:R-:W-:-:S03]  /*0e70*/  IADD3 R29, PT, PT, R28, R18, RZ ;  /* 0x000000121c1d7210 */ /* 0x008fc60007ffe0ff */
[----:B------:R-:W-:Y:S02]  /*0e80*/  LDS R18, [R6+0xe70] ;  /* 0x000e700006127984 */ /* 0x000fe40000000800 */
[----:B-1----:R-:W-:Y:S02]  /*0e90*/  IMAD.IADD R13, R29, 0x1, R13 ;  /* 0x000000011d0d7824 */ /* 0x002fe400078e020d */
[----:B------:R1:W-:Y:S04]  /*0ea0*/  STS [R6+0x9cc], R29 ;  /* 0x0009cc1d06007388 */ /* 0x0003e80000000800 */
[----:B------:R-:W-:Y:S04]  /*0eb0*/  STS [R6+0xa50], R13 ;  /* 0x000a500d06007388 */ /* 0x000fe80000000800 */
[----:B------:R2:W-:Y:S01]  /*0ec0*/  STS [R6+0x948], R28 ;  /* 0x0009481c06007388 */ /* 0x0005e20000000800 */
[----:B-1----:R-:W-:-:S03]  /*0ed0*/  IADD3 R29, PT, PT, R13, R24, RZ ;  /* 0x000000180d1d7210 */ /* 0x002fc60007ffe0ff */
[----:B------:R-:W1:Y:S02]  /*0ee0*/  LDS R13, [R6+0xd68] ;  /* 0x000d6800060d7984 */ /* 0x000e640000000800 */
[----:B----4-:R-:W-:Y:S02]  /*0ef0*/  IMAD.IADD R22, R29, 0x1, R22 ;  /* 0x000000011d167824 */ /* 0x010fe400078e0216 */
[----:B------:R-:W-:Y:S03]  /*0f00*/  LDS R24, [R6+0xf78] ;  /* 0x000f780006187984 */ /* 0x000fe60000000800 */
[----:B--2---:R-:W-:Y:S01]  /*0f10*/  IADD3 R28, PT, PT, R22, R26, RZ ;  /* 0x0000001a161c7210 */ /* 0x004fe20007ffe0ff */
[----:B------:R-:W-:Y:S04]  /*0f20*/  STS [R6+0xb58], R22 ;  /* 0x000b581606007388 */ /* 0x000fe80000000800 */
[----:B------:R-:W2:Y:S01]  /*0f30*/  LDS R22, [R6+0xef4] ;  /* 0x000ef40006167984 */ /* 0x000ea20000000800 */
[----:B-----5:R-:W-:-:S03]  /*0f40*/  IMAD.IADD R27, R28, 0x1, R27 ;  /* 0x000000011c1b7824 */ /* 0x020fc600078e021b */
[----:B------:R1:W-:Y:S02]  /*0f50*/  STS [R6+0xad4], R29 ;  /* 0x000ad41d06007388 */ /* 0x0003e40000000800 */
[----:B0-----:R-:W-:Y:S02]  /*0f60*/  IADD3 R26, PT, PT, R27, R9, RZ ;  /* 0x000000091b1a7210 */ /* 0x001fe40007ffe0ff */
[----:B------:R-:W0:Y:S04]  /*0f70*/  LDS R9, [R6+0xffc] ;  /* 0x000ffc0006097984 */ /* 0x000e280000000800 */
[----:B------:R3:W-:Y:S04]  /*0f80*/  STS [R6+0xc60], R27 ;  /* 0x000c601b06007388 */ /* 0x0007e80000000800 */
[----:B------:R4:W-:Y:S04]  /*0f90*/  STS [R6+0xbdc], R28 ;  /* 0x000bdc1c06007388 */ /* 0x0009e80000000800 */
[----:B------:R4:W-:Y:S01]  /*0fa0*/  STS [R6+0xce4], R26 ;  /* 0x000ce41a06007388 */ /* 0x0009e20000000800 */
[----:B-1----:R-:W-:-:S05]  /*0fb0*/  IMAD.IADD R29, R26, 0x1, R13 ;  /* 0x000000011a1d7824 */ /* 0x002fca00078e020d */
[----:B---3--:R-:W-:Y:S01]  /*0fc0*/  IADD3 R27, PT, PT, R29, R20, RZ ;  /* 0x000000141d1b7210 */ /* 0x008fe20007ffe0ff */
[----:B------:R4:W-:Y:S04]  /*0fd0*/  STS [R6+0xd68], R29 ;  /* 0x000d681d06007388 */ /* 0x0009e80000000800 */
[----:B------:R-:W-:Y:S01]  /*0fe0*/  IMAD.IADD R18, R27, 0x1, R18 ;  /* 0x000000011b127824 */ /* 0x000fe200078e0212 */
[----:B------:R4:W-:Y:S04]  /*0ff0*/  STS [R6+0xdec], R27 ;  /* 0x000dec1b06007388 */ /* 0x0009e80000000800 */
[----:B--2---:R-:W-:Y:S01]  /*1000*/  IADD3 R22, PT, PT, R18, R22, RZ ;  /* 0x0000001612167210 */ /* 0x004fe20007ffe0ff */
[----:B------:R4:W-:Y:S04]  /*1010*/  STS [R6+0xe70], R18 ;  /* 0x000e701206007388 */ /* 0x0009e80000000800 */
[----:B------:R-:W-:Y:S01]  /*1020*/  IMAD.IADD R24, R22, 0x1, R24 ;  /* 0x0000000116187824 */ /* 0x000fe200078e0218 */
[----:B------:R4:W-:Y:S04]  /*1030*/  STS [R6+0xef4], R22 ;  /* 0x000ef41606007388 */ /* 0x0009e80000000800 */
[----:B0-----:R-:W-:Y:S01]  /*1040*/  IADD3 R13, PT, PT, R24, R9, RZ ;  /* 0x00000009180d7210 */ /* 0x001fe20007ffe0ff */
[----:B------:R4:W-:Y:S04]  /*1050*/  STS [R6+0xf78], R24 ;  /* 0x000f781806007388 */ /* 0x0009e80000000800 */
[----:B------:R4:W-:Y:S02]  /*1060*/  STS [R6+0xffc], R13 ;  /* 0x000ffc0d06007388 */ /* 0x0009e40000000800 */
.L_x_5:
[----:B--2---:R-:W-:Y:S05]  /*1070*/  BSYNC.RECONVERGENT B0 ;  /* 0x0000000000007941 */ /* 0x004fea0003800200 */
.L_x_4:
[--C-:B0-----:R-:W-:Y:S01]  /*1080*/  IMAD.MOV R9, RZ, RZ, -R7.reuse ;  /* 0x000000ffff097224 */ /* 0x101fe200078e0a07 */
[----:B------:R-:W-:Y:S01]  /*1090*/  IADD3 R20, PT, PT, -R0, R19, RZ ;  /* 0x0000001300147210 */ /* 0x000fe20007ffe1ff */
[----:B----4-:R-:W-:Y:S01]  /*10a0*/  IMAD.MOV.U32 R6, RZ, RZ, RZ ;  /* 0x000000ffff067224 */ /* 0x010fe200078e00ff */
[----:B------:R-:W-:Y:S01]  /*10b0*/  LEA R18, R14, R17, 0x2 ;  /* 0x000000110e127211 */ /* 0x000fe200078e10ff */
[----:B------:R-:W-:Y:S01]  /*10c0*/  IMAD R9, R9, R8, RZ ;  /* 0x0000000809097224 */ /* 0x000fe200078e02ff */
[----:B------:R-:W-:Y:S01]  /*10d0*/  IABS R22, R20 ;  /* 0x0000001400167213 */ /* 0x000fe20000000000 */
[----:B------:R-:W-:Y:S01]  /*10e0*/  UMOV UR6, 0xffffffff ;  /* 0xffffffff00067882 */ /* 0x000fe20000000000 */
[----:B------:R-:W-:Y:S01]  /*10f0*/  LOP3.LUT R20, R20, R15, RZ, 0x3c, !PT ;  /* 0x0000000f14147212 */ /* 0x000fe200078e3cff */
[----:B------:R-:W-:Y:S02]  /*1100*/  IMAD.HI.U32 R7, R7, R9, R6 ;  /* 0x0000000907077227 */ /* 0x000fe400078e0006 */
[----:B------:R-:W0:Y:S01]  /*1110*/  LDS R9, [R18] ;  /* 0x0000000012097984 */ /* 0x000e220000000800 */
[----:B------:R-:W-:Y:S01]  /*1120*/  ISETP.GE.AND P0, PT, R20, RZ, PT ;  /* 0x000000ff1400720c */ /* 0x000fe20003f06270 */
[----:B------:R-:W-:-:S04]  /*1130*/  IMAD.MOV.U32 R6, RZ, RZ, R22 ;  /* 0x000000ffff067224 */ /* 0x000fc800078e0016 */
[----:B------:R-:W-:-:S05]  /*1140*/  IMAD.HI.U32 R27, R7, R6, RZ ;  /* 0x00000006071b7227 */ /* 0x000fca00078e00ff */
[----:B------:R-:W-:-:S05]  /*1150*/  IADD3 R7, PT, PT, -R27, RZ, RZ ;  /* 0x000000ff1b077210 */ /* 0x000fca0007ffe1ff */
[----:B------:R-:W-:-:S05]  /*1160*/  IMAD R7, R8, R7, R6 ;  /* 0x0000000708077224 */ /* 0x000fca00078e0206 */
[----:B------:R-:W-:-:S13]  /*1170*/  ISETP.GT.U32.AND P1, PT, R8, R7, PT ;  /* 0x000000070800720c */ /* 0x000fda0003f24070 */
[----:B------:R-:W-:Y:S01]  /*1180*/  @!P1 IMAD.IADD R7, R7, 0x1, -R8 ;  /* 0x0000000107079824 */ /* 0x000fe200078e0a08 */
[----:B------:R-:W-:Y:S02]  /*1190*/  @!P1 IADD3 R27, PT, PT, R27, 0x1, RZ ;  /* 0x000000011b1b9810 */ /* 0x000fe40007ffe0ff */
[----:B------:R-:W-:Y:S02]  /*11a0*/  ISETP.NE.AND P1, PT, R15, RZ, PT ;  /* 0x000000ff0f00720c */ /* 0x000fe40003f25270 */
[----:B------:R-:W-:Y:S01]  /*11b0*/  ISETP.GE.U32.AND P2, PT, R7, R8, PT ;  /* 0x000000080700720c */ /* 0x000fe20003f46070 */
[----:B---3--:R-:W-:-:S05]  /*11c0*/  IMAD.WIDE R6, R19, 0x4, R2 ;  /* 0x0000000413067825 */ /* 0x008fca00078e0202 */
[----:B0-----:R0:W-:Y:S07]  /*11d0*/  STG.E desc[UR8][R6.64], R9 ;  /* 0x0000000906007986 */ /* 0x0011ee000c101908 */
[----:B------:R-:W-:Y:S01]  /*11e0*/  @P2 VIADD R27, R27, 0x1 ;  /* 0x000000011b1b2836 */ /* 0x000fe20000000000 */
[----:B------:R-:W-:-:S04]  /*11f0*/  ISETP.NE.AND P2, PT, R10, RZ, PT ;  /* 0x000000ff0a00720c */ /* 0x000fc80003f45270 */
[----:B------:R-:W-:Y:S02]  /*1200*/  @!P0 IADD3 R27, PT, PT, -R27, RZ, RZ ;  /* 0x000000ff1b1b8210 */ /* 0x000fe40007ffe1ff */
[----:B------:R-:W-:Y:S01]  /*1210*/  @!P1 LOP3.LUT R27, RZ, R15, RZ, 0x33, !PT ;  /* 0x0000000fff1b9212 */ /* 0x000fe200078e33ff */
[----:B0-----:R-:W-:Y:S06]  /*1220*/  BRA.DIV UR6, `(.L_x_6) ;  /* 0x0000000a06fc7947 */ /* 0x001fec000b800000 */
[----:B------:R-:W0:Y:S02]  /*1230*/  SHFL.DOWN PT, R24, R9, 0x10, 0x1f ;  /* 0x0a001f0009187f89 */ /* 0x000e2400000e0000 */
[----:B0-----:R-:W-:-:S05]  /*1240*/  IMAD.IADD R8, R9, 0x1, R24 ;  /* 0x0000000109087824 */ /* 0x001fca00078e0218 */
[----:B------:R-:W0:Y:S02]  /*1250*/  SHFL.DOWN PT, R24, R8, 0x8, 0x1f ;  /* 0x09001f0008187f89 */ /* 0x000e2400000e0000 */
[----:B0-----:R-:W-:-:S05]  /*1260*/  IADD3 R26, PT, PT, R8, R24, RZ ;  /* 0x00000018081a7210 */ /* 0x001fca0007ffe0ff */
[----:B------:R-:W0:Y:S02]  /*1270*/  SHFL.DOWN PT, R24, R26, 0x4, 0x1f ;  /* 0x08801f001a187f89 */ /* 0x000e2400000e0000 */
[----:B0-----:R-:W-:-:S05]  /*1280*/  IMAD.IADD R28, R26, 0x1, R24 ;  /* 0x000000011a1c7824 */ /* 0x001fca00078e0218 */
[----:B------:R-:W0:Y:S02]  /*1290*/  SHFL.DOWN PT, R24, R28, 0x2, 0x1f ;  /* 0x08401f001c187f89 */ /* 0x000e2400000e0000 */
[----:B0-----:R-:W-:-:S05]  /*12a0*/  IADD3 R28, PT, PT, R28, R24, RZ ;  /* 0x000000181c1c7210 */ /* 0x001fca0007ffe0ff */
[----:B------:R0:W2:Y:S02]  /*12b0*/  SHFL.DOWN PT, R24, R28, 0x1, 0x1f ;  /* 0x08201f001c187f89 */ /* 0x0000a400000e0000 */
.L_x_21:
[----:B------:R-:W3:Y:S01]  /*12c0*/  LDS R18, [R18+0x840] ;  /* 0x0008400012127984 */ /* 0x000ee20000000800 */
[----:B------:R-:W-:Y:S01]  /*12d0*/  BSSY.RECONVERGENT B0, `(.L_x_7) ;  /* 0x0000006000007945 */ /* 0x000fe20003800200 */
[----:B--2---:R-:W-:Y:S02]  /*12e0*/  IMAD.IADD R29, R28, 0x1, R24 ;  /* 0x000000011c1d7824 */ /* 0x004fe400078e0218 */
[----:B------:R-:W-:-:S04]  /*12f0*/  IMAD.WIDE R6, R25, 0x4, R6 ;  /* 0x0000000419067825 */ /* 0x000fc800078e0206 */
[----:B-1----:R-:W-:Y:S01]  /*1300*/  IMAD.WIDE R8, R27, 0x4, R4 ;  /* 0x000000041b087825 */ /* 0x002fe200078e0204 */
[----:B------:R-:W-:Y:S06]  /*1310*/  @P2 BRA `(.L_x_8) ;  /* 0x0000000000042947 */ /* 0x000fec0003800000 */
[----:B------:R1:W-:Y:S02]  /*1320*/  REDG.E.ADD.STRONG.GPU desc[UR8][R8.64], R29 ;  /* 0x0000001d0800798e */ /* 0x0003e4000c12e108 */
.L_x_8:
[----:B------:R-:W-:Y:S05]  /*1330*/  BSYNC.RECONVERGENT B0 ;  /* 0x0000000000007941 */ /* 0x000fea0003800200 */
.L_x_7:
[----:B---3--:R2:W-:Y:S01]  /*1340*/  STG.E desc[UR8][R6.64], R18 ;  /* 0x0000001206007986 */ /* 0x0085e2000c101908 */
[----:B------:R-:W-:-:S03]  /*1350*/  UMOV UR6, 0xffffffff ;  /* 0xffffffff00067882 */ /* 0x000fc60000000000 */
[----:B------:R-:W-:Y:S05]  /*1360*/  BRA.DIV UR6, `(.L_x_9) ;  /* 0x0000000e06287947 */ /* 0x000fea000b800000 */
[----:B------:R-:W2:Y:S02]  /*1370*/  SHFL.DOWN PT, R24, R18, 0x10, 0x1f ;  /* 0x0a001f0012187f89 */ /* 0x000ea400000e0000 */
[----:B--2---:R-:W-:-:S05]  /*1380*/  IADD3 R6, PT, PT, R18, R24, RZ ;  /* 0x0000001812067210 */ /* 0x004fca0007ffe0ff */
[----:B------:R-:W2:Y:S02]  /*1390*/  SHFL.DOWN PT, R24, R6, 0x8, 0x1f ;  /* 0x09001f0006187f89 */ /* 0x000ea400000e0000 */
[----:B--2---:R-:W-:-:S05]  /*13a0*/  IMAD.IADD R7, R6, 0x1, R24 ;  /* 0x0000000106077824 */ /* 0x004fca00078e0218 */
[----:B------:R-:W2:Y:S02]  /*13b0*/  SHFL.DOWN PT, R24, R7, 0x4, 0x1f ;  /* 0x08801f0007187f89 */ /* 0x000ea400000e0000 */
[----:B--2---:R-:W-:-:S05]  /*13c0*/  IADD3 R26, PT, PT, R7, R24, RZ ;  /* 0x00000018071a7210 */ /* 0x004fca0007ffe0ff */
[----:B------:R-:W2:Y:S02]  /*13d0*/  SHFL.DOWN PT, R24, R26, 0x2, 0x1f ;  /* 0x08401f001a187f89 */ /* 0x000ea400000e0000 */
[----:B--2---:R-:W-:-:S05]  /*13e0*/  IMAD.IADD R27, R26, 0x1, R24 ;  /* 0x000000011a1b7824 */ /* 0x004fca00078e0218 */
[----:B------:R2:W3:Y:S02]  /*13f0*/  SHFL.DOWN PT, R24, R27, 0x1, 0x1f ;  /* 0x08201f001b187f89 */ /* 0x0004e400000e0000 */
.L_x_28:
[----:B--23--:R-:W-:Y:S01]  /*1400*/  IADD3 R27, PT, PT, R27, R24, RZ ;  /* 0x000000181b1b7210 */ /* 0x00cfe20007ffe0ff */
[----:B------:R-:W-:Y:S06]  /*1410*/  @P2 BRA `(.L_x_10) ;  /* 0x0000000000042947 */ /* 0x000fec0003800000 */
[----:B------:R2:W-:Y:S02]  /*1420*/  REDG.E.ADD.STRONG.GPU desc[UR8][R8.64+0x40], R27 ;  /* 0x0000401b0800798e */ /* 0x0005e4000c12e108 */
.L_x_10:
[----:B------:R-:W-:-:S07]  /*1430*/  IADD3 R19, PT, PT, R25, R19, R25 ;  /* 0x0000001319137210 */ /* 0x000fce0007ffe019 */
.L_x_3:
[----:B------:R-:W-:Y:S05]  /*1440*/  WARPSYNC.ALL ;  /* 0x0000000000007948 */ /* 0x000fea0003800000 */
[----:B------:R-:W-:Y:S01]  /*1450*/  BAR.SYNC.DEFER_BLOCKING 0x0 ;  /* 0x0000000000007b1d */ /* 0x000fe20000010000 */
[----:B------:R-:W-:Y:S01]  /*1460*/  UIADD3 UR6, UPT, UPT, UR4, 0x60, URZ ;  /* 0x0000006004067890 */ /* 0x000fe2000fffe0ff */
[----:B------:R-:W-:Y:S01]  /*1470*/  IMAD.MOV.U32 R20, RZ, RZ, R23 ;  /* 0x000000ffff147224 */ /* 0x000fe200078e0017 */
[----:B------:R-:W-:Y:S01]  /*1480*/  MOV R18, R21 ;  /* 0x0000001500127202 */ /* 0x000fe20000000f00 */
[----:B------:R-:W-:Y:S02]  /*1490*/  UIADD3 UR4, UPT, UPT, UR4, 0x20, URZ ;  /* 0x0000002004047890 */ /* 0x000fe4000fffe0ff */
[----:B--2---:R-:W-:-:S09]  /*14a0*/  UISETP.GE.AND UP0, UPT, UR6, UR5, UPT ;  /* 0x000000050600728c */ /* 0x004fd2000bf06270 */
[----:B------:R-:W-:Y:S05]  /*14b0*/  BRA.U !UP0, `(.L_x_11) ;  /* 0xfffffff508107547 */ /* 0x000fea000b83ffff */
.L_x_2:
[C---:B------:R-:W-:Y:S01]  /*14c0*/  ISETP.NE.AND P0, PT, R11.reuse, 0x10, PT ;  /* 0x000000100b00780c */ /* 0x040fe20003f05270 */
[----:B---3--:R-:W-:Y:S01]  /*14d0*/  IMAD R2, R11, 0x21, R10 ;  /* 0x000000210b027824 */ /* 0x008fe200078e020a */
[----:B------:R-:W-:Y:S03]  /*14e0*/  BSSY.RECONVERGENT B0, `(.L_x_12) ;  /* 0x0000064000007945 */ /* 0x000fe60003800200 */
[----:B------:R-:W-:-:S08]  /*14f0*/  IMAD R23, R2, 0x4, R23 ;  /* 0x0000000402177824 */ /* 0x000fd000078e0217 */
[----:B------:R-:W-:Y:S05]  /*1500*/  @P0 BRA `(.L_x_13) ;  /* 0x0000000400840947 */ /* 0x000fea0003800000 */
[----:B------:R-:W-:-:S05]  /*1510*/  LEA R3, R10, R21, 0x2 ;  /* 0x000000150a037211 */ /* 0x000fca00078e10ff */
[----:B------:R-:W2:Y:S04]  /*1520*/  LDS R16, [R3] ;  /* 0x0000000003107984 */ /* 0x000ea80000000800 */
[----:B-1----:R-:W1:Y:S04]  /*1530*/  LDS R5, [R3+0x84] ;  /* 0x0000840003057984 */ /* 0x002e680000000800 */
[----:B0-----:R-:W0:Y:S04]  /*1540*/  LDS R15, [R3+0x108] ;  /* 0x00010800030f7984 */ /* 0x001e280000000800 */
[----:B------:R-:W3:Y:S04]  /*1550*/  LDS R17, [R3+0x18c] ;  /* 0x00018c0003117984 */ /* 0x000ee80000000800 */
[----:B------:R-:W5:Y:S04]  /*1560*/  LDS R25, [R3+0x210] ;  /* 0x0002100003197984 */ /* 0x000f680000000800 */
[----:B------:R-:W4:Y:S04]  /*1570*/  LDS R29, [R3+0x294] ;  /* 0x00029400031d7984 */ /* 0x000f280000000800 */
[----:B------:R-:W4:Y:S04]  /*1580*/  LDS R4, [R3+0x318] ;  /* 0x0003180003047984 */ /* 0x000f280000000800 */
[----:B------:R-:W4:Y:S04]  /*1590*/  LDS R28, [R3+0x39c] ;  /* 0x00039c00031c7984 */ /* 0x000f280000000800 */
[----:B------:R-:W4:Y:S04]  /*15a0*/  LDS R20, [R3+0x420] ;  /* 0x0004200003147984 */ /* 0x000f280000000800 */
[----:B------:R-:W4:Y:S01]  /*15b0*/  LDS R7, [R3+0x4a4] ;  /* 0x0004a40003077984 */ /* 0x000f220000000800 */
[----:B--2---:R-:W-:-:S03]  /*15c0*/  IMAD.IADD R16, R16, 0x1, R13 ;  /* 0x0000000110107824 */ /* 0x004fc600078e020d */
[----:B------:R-:W2:Y:S02]  /*15d0*/  LDS R9, [R3+0x528] ;  /* 0x0005280003097984 */ /* 0x000ea40000000800 */
[----:B-1----:R-:W-:Y:S02]  /*15e0*/  IADD3 R18, PT, PT, R16, R5, RZ ;  /* 0x0000000510127210 */ /* 0x002fe40007ffe0ff */
[----:B------:R-:W1:Y:S03]  /*15f0*/  LDS R13, [R3+0x5ac] ;  /* 0x0005ac00030d7984 */ /* 0x000e660000000800 */
[----:B0-----:R-:W-:Y:S01]  /*1600*/  IMAD.IADD R22, R18, 0x1, R15 ;  /* 0x0000000112167824 */ /* 0x001fe200078e020f */
[----:B------:R-:W-:Y:S04]  /*1610*/  LDS R19, [R3+0x6b4] ;  /* 0x0006b40003137984 */ /* 0x000fe80000000800 */
[----:B---3--:R-:W-:Y:S01]  /*1620*/  IADD3 R24, PT, PT, R22, R17, RZ ;  /* 0x0000001116187210 */ /* 0x008fe20007ffe0ff */
[----:B------:R-:W0:Y:S04]  /*1630*/  LDS R15, [R3+0x630] ;  /* 0x00063000030f7984 */ /* 0x000e280000000800 */
[----:B-----5:R-:W-:Y:S01]  /*1640*/  IMAD.IADD R26, R24, 0x1, R25 ;  /* 0x00000001181a7824 */ /* 0x020fe200078e0219 */
[----:B------:R-:W-:Y:S04]  /*1650*/  LDS R17, [R3+0x7bc] ;  /* 0x0007bc0003117984 */ /* 0x000fe80000000800 */
[----:B----4-:R-:W-:Y:S01]  /*1660*/  IADD3 R29, PT, PT, R26, R29, RZ ;  /* 0x0000001d1a1d7210 */ /* 0x010fe20007ffe0ff */
[----:B------:R-:W3:Y:S04]  /*1670*/  LDS R25, [R3+0x738] ;  /* 0x0007380003197984 */ /* 0x000ee80000000800 */
[----:B------:R-:W-:Y:S01]  /*1680*/  IMAD.IADD R27, R29, 0x1, R4 ;  /* 0x000000011d1b7824 */ /* 0x000fe200078e0204 */
[----:B------:R-:W-:Y:S04]  /*1690*/  LDS R5, [R3+0x8c4] ;  /* 0x0008c40003057984 */ /* 0x000fe80000000800 */
[----:B------:R-:W-:Y:S01]  /*16a0*/  IADD3 R28, PT, PT, R27, R28, RZ ;  /* 0x0000001c1b1c7210 */ /* 0x000fe20007ffe0ff */
[----:B------:R-:W4:Y:S04]  /*16b0*/  LDS R4, [R3+0x840] ;  /* 0x0008400003047984 */ /* 0x000f280000000800 */
[----:B------:R-:W-:Y:S01]  /*16c0*/  IMAD.IADD R20, R28, 0x1, R20 ;  /* 0x000000011c147824 */ /* 0x000fe200078e0214 */
[----:B------:R-:W5:Y:S04]  /*16d0*/  LDS R6, [R3+0x948] ;  /* 0x0009480003067984 */ /* 0x000f680000000800 */
[----:B------:R-:W-:Y:S01]  /*16e0*/  IADD3 R8, PT, PT, R20, R7, RZ ;  /* 0x0000000714087210 */ /* 0x000fe20007ffe0ff */
[----:B------:R1:W-:Y:S04]  /*16f0*/  STS [R3], R16 ;  /* 0x0000001003007388 */ /* 0x0003e80000000800 */
[----:B--2---:R-:W-:Y:S01]  /*1700*/  IMAD.IADD R14, R8, 0x1, R9 ;  /* 0x00000001080e7824 */ /* 0x004fe200078e0209 */
[----:B------:R-:W2:Y:S04]  /*1710*/  LDS R7, [R3+0x9cc] ;  /* 0x0009cc0003077984 */ /* 0x000ea80000000800 */
[----:B------:R0:W-:Y:S01]  /*1720*/  STS [R3+0x84], R18 ;  /* 0x0000841203007388 */ /* 0x0001e20000000800 */
[----:B-1----:R-:W-:-:S03]  /*1730*/  IADD3 R16, PT, PT, R14, R13, RZ ;  /* 0x0000000d0e107210 */ /* 0x002fc60007ffe0ff */
[----:B------:R-:W1:Y:S04]  /*1740*/  LDS R9, [R3+0xa50] ;  /* 0x000a500003097984 */ /* 0x000e680000000800 */
[----:B------:R3:W-:Y:S01]  /*1750*/  STS [R3+0x108], R22 ;  /* 0x0001081603007388 */ /* 0x0007e20000000800 */
[----:B0-----:R-:W-:-:S03]  /*1760*/  IMAD.IADD R18, R16, 0x1, R15 ;  /* 0x0000000110127824 */ /* 0x001fc600078e020f */
[----:B------:R-:W0:Y:S04]  /*1770*/  LDS R13, [R3+0xad4] ;  /* 0x000ad400030d7984 */ /* 0x000e280000000800 */
[----:B------:R4:W-:Y:S01]  /*1780*/  STS [R3+0x18c], R24 ;  /* 0x00018c1803007388 */ /* 0x0009e20000000800 */
[----:B---3--:R-:W-:-:S03]  /*1790*/  IADD3 R22, PT, PT, R18, R19, RZ ;  /* 0x0000001312167210 */ /* 0x008fc60007ffe0ff */
[----:B------:R-:W3:Y:S04]  /*17a0*/  LDS R15, [R3+0xb58] ;  /* 0x000b5800030f7984 */ /* 0x000ee80000000800 */
[----:B------:R5:W-:Y:S01]  /*17b0*/  STS [R3+0x210], R26 ;  /* 0x0002101a03007388 */ /* 0x000be20000000800 */
[----:B----4-:R-:W-:-:S03]  /*17c0*/  IMAD.IADD R24, R22, 0x1, R25 ;  /* 0x0000000116187824 */ /* 0x010fc600078e0219 */
[----:B------:R-:W4:Y:S04]  /*17d0*/  LDS R19, [R3+0xbdc] ;  /* 0x000bdc0003137984 */ /* 0x000f280000000800 */
[----:B------:R-:W4:Y:S01]  /*17e0*/  LDS R25, [R3+0xc60] ;  /* 0x000c600003197984 */ /* 0x000f220000000800 */
[----:B-----5:R-:W-:-:S03]  /*17f0*/  IADD3 R26, PT, PT, R24, R17, RZ ;  /* 0x00000011181a7210 */ /* 0x020fc60007ffe0ff */
[----:B------:R-:W5:Y:S02]  /*1800*/  LDS R17, [R3+0xce4] ;  /* 0x000ce40003117984 */ /* 0x000f640000000800 */
[----:B------:R-:W-:Y:S02]  /*1810*/  IMAD.IADD R4, R26, 0x1, R4 ;  /* 0x000000011a047824 */ /* 0x000fe400078e0204 */
[----:B------:R-:W-:Y:S03]  /*1820*/  STS [R3+0x318], R27 ;  /* 0x0003181b03007388 */ /* 0x000fe60000000800 */
[----:B------:R-:W-:Y:S01]  /*1830*/  IADD3 R5, PT, PT, R4, R5, RZ ;  /* 0x0000000504057210 */ /* 0x000fe20007ffe0ff */
[----:B------:R-:W5:Y:S04]  /*1840*/  LDS R27, [R3+0xd68] ;  /* 0x000d6800031b7984 */ /* 0x000f680000000800 */
[----:B------:R-:W-:Y:S01]  /*1850*/  IMAD.IADD R6, R5, 0x1, R6 ;  /* 0x0000000105067824 */ /* 0x000fe200078e0206 */
[----:B------:R2:W-:Y:S04]  /*1860*/  STS [R3+0x294], R29 ;  /* 0x0002941d03007388 */ /* 0x0005e80000000800 */
[----:B------:R-:W-:Y:S04]  /*1870*/  STS [R3+0x39c], R28 ;  /* 0x00039c1c03007388 */ /* 0x000fe80000000800 */
[----:B------:R-:W5:Y:S01]  /*1880*/  LDS R28, [R3+0xdec] ;  /* 0x000dec00031c7984 */ /* 0x000f620000000800 */
[----:B--2---:R-:W-:-:S03]  /*1890*/  IADD3 R29, PT, PT, R6, R7, RZ ;  /* 0x00000007061d7210 */ /* 0x004fc60007ffe0ff */
[----:B------:R-:W-:Y:S02]  /*18a0*/  STS [R3+0x420], R20 ;  /* 0x0004201403007388 */ /* 0x000fe40000000800 */
[----:B-1----:R-:W-:Y:S02]  /*18b0*/  IMAD.IADD R9, R29, 0x1, R9 ;  /* 0x000000011d097824 */ /* 0x002fe400078e0209 */
[----:B------:R-:W1:Y:S04]  /*18c0*/  LDS R20, [R3+0xe70] ;  /* 0x000e700003147984 */ /* 0x000e680000000800 */
[----:B------:R0:W-:Y:S04]  /*18d0*/  STS [R3+0x528], R14 ;  /* 0x0005280e03007388 */ /* 0x0001e80000000800 */
[----:B------:R-:W2:Y:S04]  /*18e0*/  LDS R7, [R3+0xef4] ;  /* 0x000ef40003077984 */ /* 0x000ea80000000800 */
[----:B------:R-:W-:Y:S01]  /*18f0*/  STS [R3+0x4a4], R8 ;  /* 0x0004a40803007388 */ /* 0x000fe20000000800 */
[----:B0-----:R-:W-:-:S03]  /*1900*/  IADD3 R14, PT, PT, R9, R13, RZ ;  /* 0x0000000d090e7210 */ /* 0x001fc60007ffe0ff */
[----:B------:R3:W-:Y:S04]  /*1910*/  STS [R3+0x5ac], R16 ;  /* 0x0005ac1003007388 */ /* 0x0007e80000000800 */
[----:B------:R-:W0:Y:S04]  /*1920*/  LDS R8, [R3+0xf78] ;  /* 0x000f780003087984 */ /* 0x000e280000000800 */
[----:B------:R-:W0:Y:S01]  /*1930*/  LDS R13, [R3+0xffc] ;  /* 0x000ffc00030d7984 */ /* 0x000e220000000800 */
[----:B---3--:R-:W-:-:S03]  /*1940*/  IMAD.IADD R16, R14, 0x1, R15 ;  /* 0x000000010e107824 */ /* 0x008fc600078e020f */
[----:B------:R5:W-:Y:S02]  /*1950*/  STS [R3+0x630], R18 ;  /* 0x0006301203007388 */ /* 0x000be40000000800 */
[----:B----4-:R-:W-:Y:S02]  /*1960*/  IADD3 R19, PT, PT, R16, R19, RZ ;  /* 0x0000001310137210 */ /* 0x010fe40007ffe0ff */
[----:B------:R3:W-:Y:S03]  /*1970*/  STS [R3+0x840], R4 ;  /* 0x0008400403007388 */ /* 0x0007e60000000800 */
[----:B------:R-:W-:Y:S01]  /*1980*/  IMAD.IADD R25, R19, 0x1, R25 ;  /* 0x0000000113197824 */ /* 0x000fe200078e0219 */
[----:B------:R4:W-:Y:S04]  /*1990*/  STS [R3+0x6b4], R22 ;  /* 0x0006b41603007388 */ /* 0x0009e80000000800 */
[----:B-----5:R-:W-:Y:S01]  /*19a0*/  IADD3 R18, PT, PT, R25, R17, RZ ;  /* 0x0000001119127210 */ /* 0x020fe20007ffe0ff */
[----:B------:R4:W-:Y:S04]  /*19b0*/  STS [R3+0x738], R24 ;  /* 0x0007381803007388 */ /* 0x0009e80000000800 */
[----:B------:R-:W-:Y:S01]  /*19c0*/  IMAD.IADD R27, R18, 0x1, R27 ;  /* 0x00000001121b7824 */ /* 0x000fe200078e021b */
[----:B------:R4:W-:Y:S04]  /*19d0*/  STS [R3+0x7bc], R26 ;  /* 0x0007bc1a03007388 */ /* 0x0009e80000000800 */
[----:B------:R-:W-:Y:S01]  /*19e0*/  IADD3 R28, PT, PT, R27, R28, RZ ;  /* 0x0000001c1b1c7210 */ /* 0x000fe20007ffe0ff */
[----:B------:R4:W-:Y:S04]  /*19f0*/  STS [R3+0x8c4], R5 ;  /* 0x0008c40503007388 */ /* 0x0009e80000000800 */
[----:B-1----:R-:W-:Y:S01]  /*1a00*/  IMAD.IADD R20, R28, 0x1, R20 ;  /* 0x000000011c147824 */ /* 0x002fe200078e0214 */
[----:B------:R4:W-:Y:S04]  /*1a10*/  STS [R3+0x948], R6 ;  /* 0x0009480603007388 */ /* 0x0009e80000000800 */
[----:B--2---:R-:W-:Y:S01]  /*1a20*/  IADD3 R7, PT, PT, R20, R7, RZ ;  /* 0x0000000714077210 */ /* 0x004fe20007ffe0ff */
[----:B------:R4:W-:Y:S04]  /*1a30*/  STS [R3+0x9cc], R29 ;  /* 0x0009cc1d03007388 */ /* 0x0009e80000000800 */
[----:B0-----:R-:W-:Y:S01]  /*1a40*/  IMAD.IADD R8, R7, 0x1, R8 ;  /* 0x0000000107087824 */ /* 0x001fe200078e0208 */
[----:B------:R4:W-:Y:S04]  /*1a50*/  STS [R3+0xa50], R9 ;  /* 0x000a500903007388 */ /* 0x0009e80000000800 */
[----:B---3--:R-:W-:Y:S01]  /*1a60*/  IADD3 R4, PT, PT, R8, R13, RZ ;  /* 0x0000000d08047210 */ /* 0x008fe20007ffe0ff */
[----:B------:R4:W-:Y:S04]  /*1a70*/  STS [R3+0xad4], R14 ;  /* 0x000ad40e03007388 */ /* 0x0009e80000000800 */
        /* <DEDUP_REMOVED lines=9> */
[----:B------:R4:W-:Y:S02]  /*1b10*/  STS [R3+0xffc], R4 ;  /* 0x000ffc0403007388 */ /* 0x0009e40000000800 */
.L_x_13:
[----:B------:R-:W-:Y:S05]  /*1b20*/  BSYNC.RECONVERGENT B0 ;  /* 0x0000000000007941 */ /* 0x000fea0003800200 */
.L_x_12:
[----:B------:R-:W2:Y:S01]  /*1b30*/  LDS R23, [R23] ;  /* 0x0000000017177984 */ /* 0x000ea20000000800 */
[----:B------:R-:W3:Y:S01]  /*1b40*/  LDCU UR4, c[0x0][0x398] ;  /* 0x00007300ff0477ac */ /* 0x000ee20008000800 */
[----:B------:R-:W-:Y:S01]  /*1b50*/  VIADD R11, R11, UR5 ;  /* 0x000000050b0b7c36 */ /* 0x000fe20008000000 */
[----:B------:R-:W-:Y:S01]  /*1b60*/  ISETP.NE.AND P0, PT, R10, RZ, PT ;  /* 0x000000ff0a00720c */ /* 0x000fe20003f05270 */
[----:B------:R-:W-:Y:S01]  /*1b70*/  BSSY.RECONVERGENT B0, `(.L_x_14) ;  /* 0x0000015000007945 */ /* 0x000fe20003800200 */
[----:B------:R-:W-:Y:S02]  /*1b80*/  IMAD R21, R2, 0x4, R21 ;  /* 0x0000000402157824 */ /* 0x000fe400078e0215 */
[----:B-1--4-:R-:W-:-:S05]  /*1b90*/  IADD3 R9, PT, PT, R11, -0x40, RZ ;  /* 0xffffffc00b097810 */ /* 0x012fca0007ffe0ff */
[----:B---3--:R-:W-:Y:S01]  /*1ba0*/  IMAD R13, R9, UR4, R0 ;  /* 0x00000004090d7c24 */ /* 0x008fe2000f8e0200 */
[----:B--2---:R-:W1:Y:S02]  /*1bb0*/  SHFL.DOWN PT, R4, R23, 0x10, 0x1f ;  /* 0x0a001f0017047f89 */ /* 0x004e6400000e0000 */
[----:B-1----:R-:W-:-:S05]  /*1bc0*/  IMAD.IADD R3, R23, 0x1, R4 ;  /* 0x0000000117037824 */ /* 0x002fca00078e0204 */
[----:B------:R-:W1:Y:S02]  /*1bd0*/  SHFL.DOWN PT, R4, R3, 0x8, 0x1f ;  /* 0x09001f0003047f89 */ /* 0x000e6400000e0000 */
[----:B-1----:R-:W-:-:S05]  /*1be0*/  IADD3 R6, PT, PT, R3, R4, RZ ;  /* 0x0000000403067210 */ /* 0x002fca0007ffe0ff */
[----:B------:R-:W1:Y:S02]  /*1bf0*/  SHFL.DOWN PT, R5, R6, 0x4, 0x1f ;  /* 0x08801f0006057f89 */ /* 0x000e6400000e0000 */
[----:B-1----:R-:W-:-:S05]  /*1c00*/  IMAD.IADD R8, R6, 0x1, R5 ;  /* 0x0000000106087824 */ /* 0x002fca00078e0205 */
[----:B------:R-:W1:Y:S02]  /*1c10*/  SHFL.DOWN PT, R5, R8, 0x2, 0x1f ;  /* 0x08401f0008057f89 */ /* 0x000e6400000e0000 */
[----:B-1----:R-:W-:Y:S02]  /*1c20*/  IADD3 R14, PT, PT, R8, R5, RZ ;  /* 0x00000005080e7210 */ /* 0x002fe40007ffe0ff */
[----:B------:R-:W1:Y:S03]  /*1c30*/  LDC.64 R4, c[0x0][0x388] ;  /* 0x0000e200ff047b82 */ /* 0x000e660000000a00 */
[----:B0-----:R-:W0:Y:S01]  /*1c40*/  SHFL.DOWN PT, R15, R14, 0x1, 0x1f ;  /* 0x08201f000e0f7f89 */ /* 0x001e2200000e0000 */
[----:B-1----:R-:W-:Y:S01]  /*1c50*/  IMAD.WIDE.U32 R6, R13, 0x4, R4 ;  /* 0x000000040d067825 */ /* 0x002fe200078e0004 */
[----:B0-----:R-:W-:-:S04]  /*1c60*/  IADD3 R15, PT, PT, R14, R15, RZ ;  /* 0x0000000f0e0f7210 */ /* 0x001fc80007ffe0ff */
[----:B------:R0:W-:Y:S01]  /*1c70*/  STG.E desc[UR8][R6.64], R23 ;  /* 0x0000001706007986 */ /* 0x0001e2000c101908 */
[----:B------:R-:W-:Y:S05]  /*1c80*/  @P0 BRA `(.L_x_15) ;  /* 0x00000000000c0947 */ /* 0x000fea0003800000 */
[----:B------:R-:W1:Y:S02]  /*1c90*/  LDC.64 R2, c[0x0][0x390] ;  /* 0x0000e400ff027b82 */ /* 0x000e640000000a00 */
[----:B-1----:R-:W-:-:S05]  /*1ca0*/  IMAD.WIDE.U32 R2, R9, 0x4, R2 ;  /* 0x0000000409027825 */ /* 0x002fca00078e0002 */
[----:B------:R1:W-:Y:S02]  /*1cb0*/  REDG.E.ADD.STRONG.GPU desc[UR8][R2.64], R15 ;  /* 0x0000000f0200798e */ /* 0x0003e4000c12e108 */
.L_x_15:
[----:B------:R-:W-:Y:S05]  /*1cc0*/  BSYNC.RECONVERGENT B0 ;  /* 0x0000000000007941 */ /* 0x000fea0003800200 */
.L_x_14:
[----:B------:R-:W-:Y:S01]  /*1cd0*/  BAR.SYNC.DEFER_BLOCKING 0x0 ;  /* 0x0000000000007b1d */ /* 0x000fe20000010000 */
[----:B------:R-:W-:-:S05]  /*1ce0*/  IADD3 R13, PT, PT, R12, R13, RZ ;  /* 0x0000000d0c0d7210 */ /* 0x000fca0007ffe0ff */
[----:B------:R-:W-:Y:S01]  /*1cf0*/  IMAD.WIDE.U32 R4, R13, 0x4, R4 ;  /* 0x000000040d047825 */ /* 0x000fe200078e0004 */
[----:B------:R-:W2:Y:S04]  /*1d00*/  LDS R21, [R21] ;  /* 0x0000000015157984 */ /* 0x000ea80000000800 */
[----:B--2---:R-:W2:Y:S04]  /*1d10*/  SHFL.DOWN PT, R0, R21, 0x10, 0x1f ;  /* 0x0a001f0015007f89 */ /* 0x004ea800000e0000 */
[----:B------:R-:W-:Y:S01]  /*1d20*/  STG.E desc[UR8][R4.64], R21 ;  /* 0x0000001504007986 */ /* 0x000fe2000c101908 */
[----:B--2---:R-:W-:-:S05]  /*1d30*/  IMAD.IADD R0, R21, 0x1, R0 ;  /* 0x0000000115007824 */ /* 0x004fca00078e0200 */
[----:B-1----:R-:W1:Y:S02]  /*1d40*/  SHFL.DOWN PT, R3, R0, 0x8, 0x1f ;  /* 0x09001f0000037f89 */ /* 0x002e6400000e0000 */
[----:B-1----:R-:W-:-:S05]  /*1d50*/  IADD3 R3, PT, PT, R0, R3, RZ ;  /* 0x0000000300037210 */ /* 0x002fca0007ffe0ff */
[----:B------:R-:W1:Y:S02]  /*1d60*/  SHFL.DOWN PT, R2, R3, 0x4, 0x1f ;  /* 0x08801f0003027f89 */ /* 0x000e6400000e0000 */
[----:B-1----:R-:W-:-:S05]  /*1d70*/  IMAD.IADD R2, R3, 0x1, R2 ;  /* 0x0000000103027824 */ /* 0x002fca00078e0202 */
[----:B0-----:R-:W0:Y:S02]  /*1d80*/  SHFL.DOWN PT, R7, R2, 0x2, 0x1f ;  /* 0x08401f0002077f89 */ /* 0x001e2400000e0000 */
[----:B0-----:R-:W-:-:S05]  /*1d90*/  IMAD.IADD R7, R2, 0x1, R7 ;  /* 0x0000000102077824 */ /* 0x001fca00078e0207 */
[----:B------:R0:W1:Y:S01]  /*1da0*/  SHFL.DOWN PT, R6, R7, 0x1, 0x1f ;  /* 0x08201f0007067f89 */ /* 0x00006200000e0000 */
[----:B------:R-:W-:Y:S05]  /*1db0*/  @P0 EXIT ;  /* 0x000000000000094d */ /* 0x000fea0003800000 */
[----:B------:R-:W2:Y:S01]  /*1dc0*/  LDC.64 R2, c[0x0][0x390] ;  /* 0x0000e400ff027b82 */ /* 0x000ea20000000a00 */
[----:B------:R-:W-:Y:S01]  /*1dd0*/  IADD3 R11, PT, PT, R11, -0x20, RZ ;  /* 0xffffffe00b0b7810 */ /* 0x000fe20007ffe0ff */
[----:B01----:R-:W-:-:S04]  /*1de0*/  IMAD.IADD R7, R7, 0x1, R6 ;  /* 0x0000000107077824 */ /* 0x003fc800078e0206 */
[----:B--2---:R-:W-:-:S05]  /*1df0*/  IMAD.WIDE.U32 R2, R11, 0x4, R2 ;  /* 0x000000040b027825 */ /* 0x004fca00078e0002 */
[----:B------:R-:W-:Y:S01]  /*1e00*/  REDG.E.ADD.STRONG.GPU desc[UR8][R2.64], R7 ;  /* 0x000000070200798e */ /* 0x000fe2000c12e108 */
[----:B------:R-:W-:Y:S05]  /*1e10*/  EXIT ;  /* 0x000000000000794d */ /* 0x000fea0003800000 */
.L_x_6:
[----:B------:R-:W-:Y:S01]  /*1e20*/  HFMA2 R29, -RZ, RZ, 0, 1.847743988037109375e-06 ;  /* 0x0000001fff1d7431 */ /* 0x000fe200000001ff */
[----:B------:R-:W-:Y:S01]  /*1e30*/  MOV R26, R9 ;  /* 0x00000009001a7202 */ /* 0x000fe20000000f00 */
[----:B------:R-:W-:Y:S02]  /*1e40*/  IMAD.MOV.U32 R22, RZ, RZ, 0x10 ;  /* 0x00000010ff167424 */ /* 0x000fe400078e00ff */
[----:B------:R-:W-:-:S07]  /*1e50*/  IMAD.MOV.U32 R20, RZ, RZ, -0x1 ;  /* 0xffffffffff147424 */ /* 0x000fce00078e00ff */
[----:B-1----:R-:W-:Y:S05]  /*1e60*/  WARPSYNC.COLLECTIVE R20, `(.L_x_16) ;  /* 0x0000000014087348 */ /* 0x002fea0003c00000 */
[----:B------:R0:W2:Y:S02]  /*1e70*/  SHFL.DOWN P0, R24, R26, R22, R29 ;  /* 0x080000161a187389 */ /* 0x0000a4000000001d */
[----:B012---:R-:W-:Y:S05]  /*1e80*/  ENDCOLLECTIVE ;  /* 0x000000000000791b */ /* 0x007fea0003800000 */
.L_x_16:
[----:B------:R-:W-:Y:S02]  /*1e90*/  MOV R22, 0x8 ;  /* 0x0000000800167802 */ /* 0x000fe40000000f00 */
[----:B------:R-:W-:-:S05]  /*1ea0*/  IADD3 R8, PT, PT, R9, R24, RZ ;  /* 0x0000001809087210 */ /* 0x000fca0007ffe0ff */
[----:B------:R-:W-:-:S07]  /*1eb0*/  IMAD.MOV.U32 R26, RZ, RZ, R8 ;  /* 0x000000ffff1a7224 */ /* 0x000fce00078e0008 */
[----:B------:R-:W-:Y:S05]  /*1ec0*/  WARPSYNC.COLLECTIVE R20, `(.L_x_17) ;  /* 0x0000000014087348 */ /* 0x000fea0003c00000 */
[----:B------:R0:W1:Y:S02]  /*1ed0*/  SHFL.DOWN P0, R24, R26, R22, R29 ;  /* 0x080000161a187389 */ /* 0x000064000000001d */
[----:B01----:R-:W-:Y:S05]  /*1ee0*/  ENDCOLLECTIVE ;  /* 0x000000000000791b */ /* 0x003fea0003800000 */
.L_x_17:
[----:B------:R-:W-:Y:S02]  /*1ef0*/  HFMA2 R22, -RZ, RZ, 0, 2.384185791015625e-07 ;  /* 0x00000004ff167431 */ /* 0x000fe400000001ff */
[----:B------:R-:W-:-:S07]  /*1f00*/  IMAD.IADD R26, R8, 0x1, R24 ;  /* 0x00000001081a7824 */ /* 0x000fce00078e0218 */
[----:B------:R-:W-:Y:S05]  /*1f10*/  WARPSYNC.COLLECTIVE R20, `(.L_x_18) ;  /* 0x0000000014087348 */ /* 0x000fea0003c00000 */
[----:B------:R0:W1:Y:S02]  /*1f20*/  SHFL.DOWN P0, R24, R26, R22, R29 ;  /* 0x080000161a187389 */ /* 0x000064000000001d */
[----:B01----:R-:W-:Y:S05]  /*1f30*/  ENDCOLLECTIVE ;  /* 0x000000000000791b */ /* 0x003fea0003800000 */
.L_x_18:
[----:B------:R-:W-:Y:S02]  /*1f40*/  IMAD.MOV.U32 R22, RZ, RZ, 0x2 ;  /* 0x00000002ff167424 */ /* 0x000fe400078e00ff */
[----:B------:R-:W-:-:S05]  /*1f50*/  IMAD.IADD R28, R26, 0x1, R24 ;  /* 0x000000011a1c7824 */ /* 0x000fca00078e0218 */
[----:B------:R-:W-:-:S07]  /*1f60*/  MOV R26, R28 ;  /* 0x0000001c001a7202 */ /* 0x000fce0000000f00 */
[----:B------:R-:W-:Y:S05]  /*1f70*/  WARPSYNC.COLLECTIVE R20, `(.L_x_19) ;  /* 0x0000000014087348 */ /* 0x000fea0003c00000 */
[----:B------:R0:W1:Y:S02]  /*1f80*/  SHFL.DOWN P0, R24, R26, R22, R29 ;  /* 0x080000161a187389 */ /* 0x000064000000001d */
[----:B01----:R-:W-:Y:S05]  /*1f90*/  ENDCOLLECTIVE ;  /* 0x000000000000791b */ /* 0x003fea0003800000 */
.L_x_19:
[----:B------:R-:W-:Y:S01]  /*1fa0*/  HFMA2 R22, -RZ, RZ, 0, 5.9604644775390625e-08 ;  /* 0x00000001ff167431 */ /* 0x000fe200000001ff */
[----:B------:R-:W-:-:S05]  /*1fb0*/  IADD3 R28, PT, PT, R28, R24, RZ ;  /* 0x000000181c1c7210 */ /* 0x000fca0007ffe0ff */
[----:B------:R-:W-:-:S07]  /*1fc0*/  IMAD.MOV.U32 R26, RZ, RZ, R28 ;  /* 0x000000ffff1a7224 */ /* 0x000fce00078e001c */
[----:B------:R-:W-:Y:S05]  /*1fd0*/  WARPSYNC.COLLECTIVE R20, `(.L_x_20) ;  /* 0x0000000014087348 */ /* 0x000fea0003c00000 */
[----:B------:R0:W1:Y:S02]  /*1fe0*/  SHFL.DOWN P0, R24, R26, R22, R29 ;  /* 0x080000161a187389 */ /* 0x000064000000001d */
[----:B01----:R-:W-:Y:S05]  /*1ff0*/  ENDCOLLECTIVE ;  /* 0x000000000000791b */ /* 0x003fea0003800000 */
.L_x_20:
[----:B------:R-:W-:Y:S05]  /*2000*/  BRA `(.L_x_21) ;  /* 0xfffffff000ac7947 */ /* 0x000fea000383ffff */
.L_x_9:
[----:B------:R-:W-:Y:S01]  /*2010*/  BSSY B0, `(.L_x_22) ;  /* 0x0000008000007945 */ /* 0x000fe20003800000 */
[----:B------:R-:W-:Y:S01]  /*2020*/  IMAD.MOV.U32 R26, RZ, RZ, R18 ;  /* 0x000000ffff1a7224 */ /* 0x000fe200078e0012 */
[----:B------:R-:W-:Y:S01]  /*2030*/  MOV R22, 0x10 ;  /* 0x0000001000167802 */ /* 0x000fe20000000f00 */
[----:B-1----:R-:W-:Y:S01]  /*2040*/  IMAD.MOV.U32 R29, RZ, RZ, 0x1f ;  /* 0x0000001fff1d7424 */ /* 0x002fe200078e00ff */
[----:B------:R-:W-:-:S07]  /*2050*/  MOV R20, 0xffffffff ;  /* 0xffffffff00147802 */ /* 0x000fce0000000f00 */
[----:B0-2---:R-:W-:Y:S05]  /*2060*/  WARPSYNC.COLLECTIVE R20, `(.L_x_23) ;  /* 0x0000000014087348 */ /* 0x005fea0003c00000 */
[----:B------:R1:W3:Y:S02]  /*2070*/  SHFL.DOWN P0, R24, R26, R22, R29 ;  /* 0x080000161a187389 */ /* 0x0002e4000000001d */
[----:B0123--:R-:W-:Y:S05]  /*2080*/  ENDCOLLECTIVE ;  /* 0x000000000000791b */ /* 0x00ffea0003800000 */
.L_x_23:
[----:B------:R-:W-:Y:S05]  /*2090*/  BSYNC B0 ;  /* 0x0000000000007941 */ /* 0x000fea0003800000 */
.L_x_22:
[----:B------:R-:W-:Y:S02]  /*20a0*/  IMAD.IADD R6, R18, 0x1, R24 ;  /* 0x0000000112067824 */ /* 0x000fe400078e0218 */
[----:B------:R-:W-:Y:S02]  /*20b0*/  HFMA2 R29, -RZ, RZ, 0, 1.847743988037109375e-06 ;  /* 0x0000001fff1d7431 */ /* 0x000fe400000001ff */
[----:B------:R-:W-:Y:S02]  /*20c0*/  IMAD.MOV.U32 R22, RZ, RZ, 0x8 ;  /* 0x00000008ff167424 */ /* 0x000fe400078e00ff */
[----:B------:R-:W-:Y:S01]  /*20d0*/  IMAD.MOV.U32 R20, RZ, RZ, -0x1 ;  /* 0xffffffffff147424 */ /* 0x000fe200078e00ff */
[----:B------:R-:W-:-:S07]  /*20e0*/  MOV R26, R6 ;  /* 0x00000006001a7202 */ /* 0x000fce0000000f00 */
[----:B------:R-:W-:Y:S05]  /*20f0*/  WARPSYNC.COLLECTIVE R20, `(.L_x_24) ;  /* 0x0000000014087348 */ /* 0x000fea0003c00000 */
[----:B------:R0:W1:Y:S02]  /*2100*/  SHFL.DOWN P0, R24, R26, R22, R29 ;  /* 0x080000161a187389 */ /* 0x000064000000001d */
[----:B01----:R-:W-:Y:S05]  /*2110*/  ENDCOLLECTIVE ;  /* 0x000000000000791b */ /* 0x003fea0003800000 */
.L_x_24:
[----:B------:R-:W-:Y:S02]  /*2120*/  MOV R22, 0x4 ;  /* 0x0000000400167802 */ /* 0x000fe40000000f00 */
[----:B------:R-:W-:-:S05]  /*2130*/  IADD3 R7, PT, PT, R6, R24, RZ ;  /* 0x0000001806077210 */ /* 0x000fca0007ffe0ff */
[----:B------:R-:W-:-:S07]  /*2140*/  IMAD.MOV.U32 R26, RZ, RZ, R7 ;  /* 0x000000ffff1a7224 */ /* 0x000fce00078e0007 */
[----:B------:R-:W-:Y:S05]  /*2150*/  WARPSYNC.COLLECTIVE R20, `(.L_x_25) ;  /* 0x0000000014087348 */ /* 0x000fea0003c00000 */
[----:B------:R0:W1:Y:S02]  /*2160*/  SHFL.DOWN P0, R24, R26, R22, R29 ;  /* 0x080000161a187389 */ /* 0x000064000000001d */
[----:B01----:R-:W-:Y:S05]  /*2170*/  ENDCOLLECTIVE ;  /* 0x000000000000791b */ /* 0x003fea0003800000 */
.L_x_25:
[----:B------:R-:W-:Y:S02]  /*2180*/  HFMA2 R22, -RZ, RZ, 0, 1.1920928955078125e-07 ;  /* 0x00000002ff167431 */ /* 0x000fe400000001ff */
[----:B------:R-:W-:-:S07]  /*2190*/  IMAD.IADD R26, R7, 0x1, R24 ;  /* 0x00000001071a7824 */ /* 0x000fce00078e0218 */
[----:B------:R-:W-:Y:S05]  /*21a0*/  WARPSYNC.COLLECTIVE R20, `(.L_x_26) ;  /* 0x0000000014087348 */ /* 0x000fea0003c00000 */
[----:B------:R0:W1:Y:S02]  /*21b0*/  SHFL.DOWN P0, R24, R26, R22, R29 ;  /* 0x080000161a187389 */ /* 0x000064000000001d */
[----:B01----:R-:W-:Y:S05]  /*21c0*/  ENDCOLLECTIVE ;  /* 0x000000000000791b */ /* 0x003fea0003800000 */
.L_x_26:
[----:B------:R-:W-:Y:S02]  /*21d0*/  HFMA2 R22, -RZ, RZ, 0, 5.9604644775390625e-08 ;  /* 0x00000001ff167431 */ /* 0x000fe400000001ff */
[----:B------:R-:W-:-:S05]  /*21e0*/  IMAD.IADD R27, R26, 0x1, R24 ;  /* 0x000000011a1b7824 */ /* 0x000fca00078e0218 */
[----:B------:R-:W-:-:S07]  /*21f0*/  MOV R26, R27 ;  /* 0x0000001b001a7202 */ /* 0x000fce0000000f00 */
[----:B------:R-:W-:Y:S05]  /*2200*/  WARPSYNC.COLLECTIVE R20, `(.L_x_27) ;  /* 0x0000000014087348 */ /* 0x000fea0003c00000 */
[----:B------:R0:W1:Y:S02]  /*2210*/  SHFL.DOWN P0, R24, R26, R22, R29 ;  /* 0x080000161a187389 */ /* 0x000064000000001d */
[----:B01----:R-:W-:Y:S05]  /*2220*/  ENDCOLLECTIVE ;  /* 0x000000000000791b */ /* 0x003fea0003800000 */
.L_x_27:
[----:B------:R-:W-:Y:S05]  /*2230*/  BRA `(.L_x_28) ;  /* 0xfffffff000707947 */ /* 0x000fea000383ffff */
.L_x_29:
[----:B------:R-:W-:-:S00]  /*2240*/  BRA `(.L_x_29) ;  /* 0xfffffffc00fc7947 */ /* 0x000fc0000383ffff */
[----:B------:R-:W-:-:S00]  /*2250*/  NOP ;  /* 0x0000000000007918 */ /* 0x000fc00000000000 */
        /* <DEDUP_REMOVED lines=10> */
.L_x_30:


//--------------------- .nv.shared._Z16calculateAccountPiS_S_ii --------------------------
	.section	.nv.shared._Z16calculateAccountPiS_S_ii,"aw",@nobits
	.sectionflags	@""
	.align	4
.nv.shared._Z16calculateAccountPiS_S_ii:
	.zero		13696


//--------------------- .nv.shared.reserved.0     --------------------------
	.section	.nv.shared.reserved.0,"aw",@nobits
	.weak		__nv_reservedSMEM_offset_0_alias
	.size		__nv_reservedSMEM_offset_0_alias, 0, 64
	.other		__nv_reservedSMEM_offset_0_alias,@"STO_CUDA_RESERVED_SHARED STV_DEFAULT"
__nv_reservedSMEM_offset_0_alias:
	.zero		0
	.zero		64


//--------------------- .nv.constant0._Z16calculateAccountPiS_S_ii --------------------------
	.section	.nv.constant0._Z16calculateAccountPiS_S_ii,"a",@progbits
	.sectionflags	@""
	.align	4
.nv.constant0._Z16calculateAccountPiS_S_ii:
	.zero		928


//--------------------- SYMBOLS --------------------------

	.type		.nv.reservedSmem.offset0,@object
	.size		.nv.reservedSmem.offset0,0x4
	.type		.nv.reservedSmem.cap,@object
	.size		.nv.reservedSmem.cap,0x4
